	.target	sm_90a

	.elftype	@"ET_EXEC"


//--------------------- .note.nv.tkinfo           --------------------------
	.section	.note.nv.tkinfo,"",@"SHT_NOTE"
	.sectionflags	@"SHF_NOTE_NV_TKINFO"
	.tkinfo
        /*0018*/ 	.word	0x00000002
        /*0030*/ 	.string	""
        /*0030*/ 	.string	"ptxas"
        /*0030*/ 	.string	"Cuda compilation tools, release 13.0, V13.0.88"
        /*0030*/ 	.string	"Build cuda_13.0.r13.0/compiler.36424714_0"
        /*0030*/ 	.string	"-arch sm_90a -m 64 "



//--------------------- .note.nv.cuinfo           --------------------------
	.section	.note.nv.cuinfo,"",@"SHT_NOTE"
	.sectionflags	@"SHF_NOTE_NV_CUINFO"
        /*0018*/ 	.short	0x0002
        /*001a*/ 	.short	0x005a
        /*001c*/ 	.short	0x0082
	.zero		2


//--------------------- .nv.info                  --------------------------
	.section	.nv.info,"",@"SHT_CUDA_INFO"
	.align	4


	//----- nvinfo : EIATTR_REGCOUNT
	.align		4
        /*0000*/ 	.byte	0x04, 0x2f
        /*0002*/ 	.short	(.L_15 - .L_14)
	.align		4
.L_14:
        /*0004*/ 	.word	index@(_ZN7cutlass13device_kernelINS_4gemm6kernel13GemmUniversalIN4cute5tupleIJiiiiEEENS1_10collective13CollectiveMmaINS1_34MainloopSm90TmaGmmaWarpSpecializedILi4ENS5_IJNS4_1CILi4EEESB_NSA_ILi1EEEEEENS1_35KernelTmaWarpSpecializedCooperativeEEENS5_IJNSA_ILi128EEENSA_ILi256EEENSA_ILi32EEEEEEfNS5_IJlSC_lEEEfSK_NS4_8TiledMMAINS4_8MMA_AtomIJNS4_4SM904GMMA30MMA_64x256x8_F32TF32TF32_SS_TNILNSO_7ScaleInE1ELSQ_1EEEEEENS4_6LayoutINS5_IJNSA_ILi2EEESC_SC_EEENS5_IJSC_NSA_ILi0EEESW_EEEEENS5_IJNS4_10UnderscoreESZ_SZ_EEEEENS4_23SM90_TMA_LOAD_MULTICASTENS4_14ComposedLayoutINS4_7SwizzleILi3ELi4ELi3EEENS4_18smem_ptr_flag_bitsILi32EEENST_INS5_IJNSA_ILi8EEESI_EEENS5_IJSI_SC_EEEEEEEvNS4_8identityES12_S1C_vS1D_EENS_8epilogue10collective6detail29Sm90TmaWarpSpecializedAdapterINS1G_15DefaultEpilogueIfSK_SK_NS1F_6thread17LinearCombinationIfLi1EffLNS1K_9ScaleType4KindE0ELNS_15FloatRoundStyleE2EfEENS1_15EpilogueDefaultEEEEEvvEEEEvNT_6ParamsE)
        /*0008*/ 	.word	0x000000a8


	//----- nvinfo : EIATTR_FRAME_SIZE
	.align		4
.L_15:
        /*000c*/ 	.byte	0x04, 0x11
        /*000e*/ 	.short	(.L_17 - .L_16)
	.align		4
.L_16:
        /*0010*/ 	.word	index@(_ZN7cutlass13device_kernelINS_4gemm6kernel13GemmUniversalIN4cute5tupleIJiiiiEEENS1_10collective13CollectiveMmaINS1_34MainloopSm90TmaGmmaWarpSpecializedILi4ENS5_IJNS4_1CILi4EEESB_NSA_ILi1EEEEEENS1_35KernelTmaWarpSpecializedCooperativeEEENS5_IJNSA_ILi128EEENSA_ILi256EEENSA_ILi32EEEEEEfNS5_IJlSC_lEEEfSK_NS4_8TiledMMAINS4_8MMA_AtomIJNS4_4SM904GMMA30MMA_64x256x8_F32TF32TF32_SS_TNILNSO_7ScaleInE1ELSQ_1EEEEEENS4_6LayoutINS5_IJNSA_ILi2EEESC_SC_EEENS5_IJSC_NSA_ILi0EEESW_EEEEENS5_IJNS4_10UnderscoreESZ_SZ_EEEEENS4_23SM90_TMA_LOAD_MULTICASTENS4_14ComposedLayoutINS4_7SwizzleILi3ELi4ELi3EEENS4_18smem_ptr_flag_bitsILi32EEENST_INS5_IJNSA_ILi8EEESI_EEENS5_IJSI_SC_EEEEEEEvNS4_8identityES12_S1C_vS1D_EENS_8epilogue10collective6detail29Sm90TmaWarpSpecializedAdapterINS1G_15DefaultEpilogueIfSK_SK_NS1F_6thread17LinearCombinationIfLi1EffLNS1K_9ScaleType4KindE0ELNS_15FloatRoundStyleE2EfEENS1_15EpilogueDefaultEEEEEvvEEEEvNT_6ParamsE)
        /*0014*/ 	.word	0x00000000


	//----- nvinfo : EIATTR_MIN_STACK_SIZE
	.align		4
.L_17:
        /*0018*/ 	.byte	0x04, 0x12
        /*001a*/ 	.short	(.L_19 - .L_18)
	.align		4
.L_18:
        /*001c*/ 	.word	index@(_ZN7cutlass13device_kernelINS_4gemm6kernel13GemmUniversalIN4cute5tupleIJiiiiEEENS1_10collective13CollectiveMmaINS1_34MainloopSm90TmaGmmaWarpSpecializedILi4ENS5_IJNS4_1CILi4EEESB_NSA_ILi1EEEEEENS1_35KernelTmaWarpSpecializedCooperativeEEENS5_IJNSA_ILi128EEENSA_ILi256EEENSA_ILi32EEEEEEfNS5_IJlSC_lEEEfSK_NS4_8TiledMMAINS4_8MMA_AtomIJNS4_4SM904GMMA30MMA_64x256x8_F32TF32TF32_SS_TNILNSO_7ScaleInE1ELSQ_1EEEEEENS4_6LayoutINS5_IJNSA_ILi2EEESC_SC_EEENS5_IJSC_NSA_ILi0EEESW_EEEEENS5_IJNS4_10UnderscoreESZ_SZ_EEEEENS4_23SM90_TMA_LOAD_MULTICASTENS4_14ComposedLayoutINS4_7SwizzleILi3ELi4ELi3EEENS4_18smem_ptr_flag_bitsILi32EEENST_INS5_IJNSA_ILi8EEESI_EEENS5_IJSI_SC_EEEEEEEvNS4_8identityES12_S1C_vS1D_EENS_8epilogue10collective6detail29Sm90TmaWarpSpecializedAdapterINS1G_15DefaultEpilogueIfSK_SK_NS1F_6thread17LinearCombinationIfLi1EffLNS1K_9ScaleType4KindE0ELNS_15FloatRoundStyleE2EfEENS1_15EpilogueDefaultEEEEEvvEEEEvNT_6ParamsE)
        /*0020*/ 	.word	0x00000000
.L_19:


//--------------------- .nv.compat                --------------------------
	.section	.nv.compat,"",@"SHT_CUDA_COMPAT_INFO"
	.align	4
        /*0000*/ 	.byte	0x02, 0x09, 0x01, 0x00, 0x02, 0x02, 0x04, 0x00, 0x02, 0x05, 0x05, 0x00, 0x03, 0x07, 0x01, 0x01
        /*0010*/ 	.byte	0x02, 0x03, 0x01, 0x00, 0x02, 0x06, 0x01, 0x00, 0x04, 0x0b, 0x08, 0x00, 0x00, 0x00, 0x00, 0x00
        /*0020*/ 	.byte	0x00, 0x00, 0x00, 0x00


//--------------------- .nv.info._ZN7cutlass13device_kernelINS_4gemm6kernel13GemmUniversalIN4cute5tupleIJiiiiEEENS1_10collective13CollectiveMmaINS1_34MainloopSm90TmaGmmaWarpSpecializedILi4ENS5_IJNS4_1CILi4EEESB_NSA_ILi1EEEEEENS1_35KernelTmaWarpSpecializedCooperativeEEENS5_IJNSA_ILi128EEENSA_ILi256EEENSA_ILi32EEEEEEfNS5_IJlSC_lEEEfSK_NS4_8TiledMMAINS4_8MMA_AtomIJNS4_4SM904GMMA30MMA_64x256x8_F32TF32TF32_SS_TNILNSO_7ScaleInE1ELSQ_1EEEEEENS4_6LayoutINS5_IJNSA_ILi2EEESC_SC_EEENS5_IJSC_NSA_ILi0EEESW_EEEEENS5_IJNS4_10UnderscoreESZ_SZ_EEEEENS4_23SM90_TMA_LOAD_MULTICASTENS4_14ComposedLayoutINS4_7SwizzleILi3ELi4ELi3EEENS4_18smem_ptr_flag_bitsILi32EEENST_INS5_IJNSA_ILi8EEESI_EEENS5_IJSI_SC_EEEEEEEvNS4_8identityES12_S1C_vS1D_EENS_8epilogue10collective6detail29Sm90TmaWarpSpecializedAdapterINS1G_15DefaultEpilogueIfSK_SK_NS1F_6thread17LinearCombinationIfLi1EffLNS1K_9ScaleType4KindE0ELNS_15FloatRoundStyleE2EfEENS1_15EpilogueDefaultEEEEEvvEEEEvNT_6ParamsE --------------------------
	.section	.nv.info._ZN7cutlass13device_kernelINS_4gemm6kernel13GemmUniversalIN4cute5tupleIJiiiiEEENS1_10collective13CollectiveMmaINS1_34MainloopSm90TmaGmmaWarpSpecializedILi4ENS5_IJNS4_1CILi4EEESB_NSA_ILi1EEEEEENS1_35KernelTmaWarpSpecializedCooperativeEEENS5_IJNSA_ILi128EEENSA_ILi256EEENSA_ILi32EEEEEEfNS5_IJlSC_lEEEfSK_NS4_8TiledMMAINS4_8MMA_AtomIJNS4_4SM904GMMA30MMA_64x256x8_F32TF32TF32_SS_TNILNSO_7ScaleInE1ELSQ_1EEEEEENS4_6LayoutINS5_IJNSA_ILi2EEESC_SC_EEENS5_IJSC_NSA_ILi0EEESW_EEEEENS5_IJNS4_10UnderscoreESZ_SZ_EEEEENS4_23SM90_TMA_LOAD_MULTICASTENS4_14ComposedLayoutINS4_7SwizzleILi3ELi4ELi3EEENS4_18smem_ptr_flag_bitsILi32EEENST_INS5_IJNSA_ILi8EEESI_EEENS5_IJSI_SC_EEEEEEEvNS4_8identityES12_S1C_vS1D_EENS_8epilogue10collective6detail29Sm90TmaWarpSpecializedAdapterINS1G_15DefaultEpilogueIfSK_SK_NS1F_6thread17LinearCombinationIfLi1EffLNS1K_9ScaleType4KindE0ELNS_15FloatRoundStyleE2EfEENS1_15EpilogueDefaultEEEEEvvEEEEvNT_6ParamsE,"",@"SHT_CUDA_INFO"
	.sectionflags	@""
	.align	4


	//----- nvinfo : EIATTR_CUDA_API_VERSION
	.align		4
        /*0000*/ 	.byte	0x04, 0x37
        /*0002*/ 	.short	(.L_21 - .L_20)
.L_20:
        /*0004*/ 	.word	0x00000082


	//----- nvinfo : EIATTR_KPARAM_INFO
	.align		4
.L_21:
        /*0008*/ 	.byte	0x04, 0x17
        /*000a*/ 	.short	(.L_23 - .L_22)
.L_22:
        /*000c*/ 	.word	0x00000000
        /*0010*/ 	.short	0x0000
        /*0012*/ 	.short	0x0070
        /*0014*/ 	.byte	0x00, 0xf0, 0x01, 0x10


	//----- nvinfo : EIATTR_SPARSE_MMA_MASK
	.align		4
.L_23:
        /*0018*/ 	.byte	0x03, 0x50
        /*001a*/ 	.short	0x0000


	//----- nvinfo : EIATTR_MAXREG_COUNT
	.align		4
        /*001c*/ 	.byte	0x03, 0x1b
        /*001e*/ 	.short	0x00a8


	//----- nvinfo : EIATTR_NUM_BARRIERS
	.align		4
        /*0020*/ 	.byte	0x02, 0x4c
        /*0022*/ 	.byte	0x01
	.zero		1


	//----- nvinfo : EIATTR_EXTERNS
	.align		4
        /*0024*/ 	.byte	0x04, 0x0f
        /*0026*/ 	.short	(.L_25 - .L_24)


	//   ....[0]....
	.align		4
.L_24:
        /*0028*/ 	.word	index@(__assertfail)


	//----- nvinfo : EIATTR_MERCURY_ISA_VERSION
	.align		4
.L_25:
        /*002c*/ 	.byte	0x03, 0x5f
        /*002e*/ 	.short	0x0101


	//----- nvinfo : EIATTR_INT_WARP_WIDE_INSTR_OFFSETS
	.align		4
        /*0030*/ 	.byte	0x04, 0x31
        /*0032*/ 	.short	(.L_27 - .L_26)


	//   ....[0]....
.L_26:
        /*0034*/ 	.word	0x00000480


	//   ....[1]....
        /*0038*/ 	.word	0x000004b0


	//   ....[2]....
        /*003c*/ 	.word	0x00000660


	//   ....[3]....
        /*0040*/ 	.word	0x00001d50


	//----- nvinfo : EIATTR_COOP_GROUP_MASK_REGIDS
	.align		4
.L_27:
        /*0044*/ 	.byte	0x04, 0x29
        /*0046*/ 	.short	(.L_29 - .L_28)


	//   ....[0]....
.L_28:
        /*0048*/ 	.word	0xffffffff


	//   ....[1]....
        /*004c*/ 	.word	0xffffffff


	//   ....[2]....
        /*0050*/ 	.word	0xffffffff


	//   ....[3]....
        /*0054*/ 	.word	0xffffffff


	//   ....[4]....
        /*0058*/ 	.word	0xffffffff


	//   ....[5]....
        /*005c*/ 	.word	0xffffffff


	//----- nvinfo : EIATTR_COOP_GROUP_INSTR_OFFSETS
	.align		4
.L_29:
        /*0060*/ 	.byte	0x04, 0x28
        /*0062*/ 	.short	(.L_31 - .L_30)


	//   ....[0]....
.L_30:
        /*0064*/ 	.word	0x00000060


	//   ....[1]....
        /*0068*/ 	.word	0x00000070


	//   ....[2]....
        /*006c*/ 	.word	0x00000130


	//   ....[3]....
        /*0070*/ 	.word	0x000002d0


	//   ....[4]....
        /*0074*/ 	.word	0x00000810


	//   ....[5]....
        /*0078*/ 	.word	0x00001260


	//----- nvinfo : EIATTR_REG_RECONFIG
	.align		4
.L_31:
        /*007c*/ 	.byte	0x01, 0x54
	.zero		2


	//----- nvinfo : EIATTR_SYSCALL_OFFSETS
	.align		4
        /*0080*/ 	.byte	0x04, 0x46
        /*0082*/ 	.short	(.L_33 - .L_32)


	//   ....[0]....
.L_32:
        /*0084*/ 	.word	0x00001420


	//----- nvinfo : EIATTR_MBARRIER_INSTR_OFFSETS
	.align		4
.L_33:
        /*0088*/ 	.byte	0x04, 0x39
        /*008a*/ 	.short	(.L_35 - .L_34)


	//   ....[0]....
.L_34:
        /*008c*/ 	.word	0x00000230
        /*0090*/ 	.word	0x000000ff
        /*0094*/ 	.word	0x00000000
        /*0098*/ 	.short	0x0100
        /*009a*/ 	.byte	0x08
	.zero		1


	//   ....[1]....
        /*009c*/ 	.word	0x00000240
        /*00a0*/ 	.word	0x000000ff
        /*00a4*/ 	.word	0x00000020
        /*00a8*/ 	.short	0x0100
        /*00aa*/ 	.byte	0x08
	.zero		1


	//   ....[2]....
        /*00ac*/ 	.word	0x00000250
        /*00b0*/ 	.word	0x000000ff
        /*00b4*/ 	.word	0x00000008
        /*00b8*/ 	.short	0x0100
        /*00ba*/ 	.byte	0x08
	.zero		1


	//   ....[3]....
        /*00bc*/ 	.word	0x00000260
        /*00c0*/ 	.word	0x000000ff
        /*00c4*/ 	.word	0x00000028
        /*00c8*/ 	.short	0x0100
        /*00ca*/ 	.byte	0x08
	.zero		1


	//   ....[4]....
        /*00cc*/ 	.word	0x00000270
        /*00d0*/ 	.word	0x000000ff
        /*00d4*/ 	.word	0x00000010
        /*00d8*/ 	.short	0x0100
        /*00da*/ 	.byte	0x08
	.zero		1


	//   ....[5]....
        /*00dc*/ 	.word	0x00000280
        /*00e0*/ 	.word	0x000000ff
        /*00e4*/ 	.word	0x00000030
        /*00e8*/ 	.short	0x0100
        /*00ea*/ 	.byte	0x08
	.zero		1


	//   ....[6]....
        /*00ec*/ 	.word	0x00000290
        /*00f0*/ 	.word	0x000000ff
        /*00f4*/ 	.word	0x00000018
        /*00f8*/ 	.short	0x0100
        /*00fa*/ 	.byte	0x08
	.zero		1


	//   ....[7]....
        /*00fc*/ 	.word	0x000002a0
        /*0100*/ 	.word	0x000000ff
        /*0104*/ 	.word	0x00000038
        /*0108*/ 	.short	0x0100
        /*010a*/ 	.byte	0x08
	.zero		1


	//   ....[8]....
        /*010c*/ 	.word	0x000006f0
        /*0110*/ 	.word	0x000000ff
        /*0114*/ 	.word	0x00000050
        /*0118*/ 	.short	0x0100
        /*011a*/ 	.byte	0x06
	.zero		1


	//   ....[9]....
        /*011c*/ 	.word	0x00000790
        /*0120*/ 	.word	0x000000ff
        /*0124*/ 	.word	0x00000058
        /*0128*/ 	.short	0x0100
        /*012a*/ 	.byte	0x06
	.zero		1


	//   ....[10]....
        /*012c*/ 	.word	0x000014e0
        /*0130*/ 	.word	0x00000003
        /*0134*/ 	.word	0x00000000
        /*0138*/ 	.short	0x010a
        /*013a*/ 	.byte	0x3f
	.zero		1


	//   ....[11]....
        /*013c*/ 	.word	0x00001520
        /*0140*/ 	.word	0x00000003
        /*0144*/ 	.word	0x00000000
        /*0148*/ 	.short	0x010a
        /*014a*/ 	.byte	0x3f
	.zero		1


	//   ....[12]....
        /*014c*/ 	.word	0x00001920
        /*0150*/ 	.word	0x00000005
        /*0154*/ 	.word	0x00000000
        /*0158*/ 	.short	0x010a
        /*015a*/ 	.byte	0x3f
	.zero		1


	//   ....[13]....
        /*015c*/ 	.word	0x00001960
        /*0160*/ 	.word	0x00000005
        /*0164*/ 	.word	0x00000000
        /*0168*/ 	.short	0x010a
        /*016a*/ 	.byte	0x3f
	.zero		1


	//   ....[14]....
        /*016c*/ 	.word	0x00001bf0
        /*0170*/ 	.word	0x00000005
        /*0174*/ 	.word	0x00000000
        /*0178*/ 	.short	0x0101
        /*017a*/ 	.byte	0x3f
	.zero		1


	//   ....[15]....
        /*017c*/ 	.word	0x00001dd0
        /*0180*/ 	.word	0x00000003
        /*0184*/ 	.word	0x00000000
        /*0188*/ 	.short	0x0101
        /*018a*/ 	.byte	0x3f
	.zero		1


	//   ....[16]....
        /*018c*/ 	.word	0x000094e0
        /*0190*/ 	.word	0x00000016
        /*0194*/ 	.word	0x00000020
        /*0198*/ 	.short	0x010a
        /*019a*/ 	.byte	0x3f
	.zero		1


	//   ....[17]....
        /*019c*/ 	.word	0x000098c0
        /*01a0*/ 	.word	0x00000004
        /*01a4*/ 	.word	0x00000058
        /*01a8*/ 	.short	0x0101
        /*01aa*/ 	.byte	0x3f
	.zero		1


	//   ....[18]....
        /*01ac*/ 	.word	0x00009fd0
        /*01b0*/ 	.word	0x00000005
        /*01b4*/ 	.word	0x00000000
        /*01b8*/ 	.short	0x010a
        /*01ba*/ 	.byte	0x3f
	.zero		1


	//   ....[19]....
        /*01bc*/ 	.word	0x0000a050
        /*01c0*/ 	.word	0x00000007
        /*01c4*/ 	.word	0x00000000
        /*01c8*/ 	.short	0x010a
        /*01ca*/ 	.byte	0x3f
	.zero		1


	//   ....[20]....
        /*01cc*/ 	.word	0x0000a0e0
        /*01d0*/ 	.word	0x00000006
        /*01d4*/ 	.word	0x00000000
        /*01d8*/ 	.short	0x010a
        /*01da*/ 	.byte	0x3f
	.zero		1


	//   ....[21]....
        /*01dc*/ 	.word	0x0000a170
        /*01e0*/ 	.word	0x00000003
        /*01e4*/ 	.word	0x00000000
        /*01e8*/ 	.short	0x010a
        /*01ea*/ 	.byte	0x3f
	.zero		1


	//   ....[22]....
        /*01ec*/ 	.word	0x0000a1d0
        /*01f0*/ 	.word	0x00000003
        /*01f4*/ 	.word	0x00000000
        /*01f8*/ 	.short	0x010a
        /*01fa*/ 	.byte	0x3f
	.zero		1


	//   ....[23]....
        /*01fc*/ 	.word	0x0000a220
        /*0200*/ 	.word	0x00000005
        /*0204*/ 	.word	0x00000000
        /*0208*/ 	.short	0x010a
        /*020a*/ 	.byte	0x3f
	.zero		1


	//   ....[24]....
        /*020c*/ 	.word	0x0000a2f0
        /*0210*/ 	.word	0x00000016
        /*0214*/ 	.word	0x00000020
        /*0218*/ 	.short	0x010a
        /*021a*/ 	.byte	0x3f
	.zero		1


	//   ....[25]....
        /*021c*/ 	.word	0x0000a3c0
        /*0220*/ 	.word	0x00000005
        /*0224*/ 	.word	0x00000000
        /*0228*/ 	.short	0x010a
        /*022a*/ 	.byte	0x3f
	.zero		1


	//   ....[26]....
        /*022c*/ 	.word	0x0000a410
        /*0230*/ 	.word	0x00000007
        /*0234*/ 	.word	0x00000000
        /*0238*/ 	.short	0x010a
        /*023a*/ 	.byte	0x3f
	.zero		1


	//   ....[27]....
        /*023c*/ 	.word	0x0000a460
        /*0240*/ 	.word	0x00000006
        /*0244*/ 	.word	0x00000000
        /*0248*/ 	.short	0x010a
        /*024a*/ 	.byte	0x3f
	.zero		1


	//----- nvinfo : EIATTR_NUM_MBARRIERS
	.align		4
.L_35:
        /*024c*/ 	.byte	0x03, 0x38
        /*024e*/ 	.short	0x000a


	//----- nvinfo : EIATTR_EXIT_INSTR_OFFSETS
	.align		4
        /*0250*/ 	.byte	0x04, 0x1c
        /*0252*/ 	.short	(.L_37 - .L_36)


	//   ....[0]....
.L_36:
        /*0254*/ 	.word	0x00000970


	//   ....[1]....
        /*0258*/ 	.word	0x00001190


	//   ....[2]....
        /*025c*/ 	.word	0x00008ac0


	//   ....[3]....
        /*0260*/ 	.word	0x00009020


	//   ....[4]....
        /*0264*/ 	.word	0x0000a1c0


	//----- nvinfo : EIATTR_MAX_THREADS
	.align		4
.L_37:
        /*0268*/ 	.byte	0x04, 0x05
        /*026a*/ 	.short	(.L_39 - .L_38)
.L_38:
        /*026c*/ 	.word	0x00000180
        /*0270*/ 	.word	0x00000001
        /*0274*/ 	.word	0x00000001


	//----- nvinfo : EIATTR_CRS_STACK_SIZE
	.align		4
.L_39:
        /*0278*/ 	.byte	0x04, 0x1e
        /*027a*/ 	.short	(.L_41 - .L_40)
.L_40:
        /*027c*/ 	.word	0x00000000


	//----- nvinfo : EIATTR_CBANK_PARAM_SIZE
	.align		4
.L_41:
        /*0280*/ 	.byte	0x03, 0x19
        /*0282*/ 	.short	0x0470


	//----- nvinfo : EIATTR_PARAM_CBANK
	.align		4
        /*0284*/ 	.byte	0x04, 0x0a
        /*0286*/ 	.short	(.L_43 - .L_42)
	.align		4
.L_42:
        /*0288*/ 	.word	index@(.nv.constant0._ZN7cutlass13device_kernelINS_4gemm6kernel13GemmUniversalIN4cute5tupleIJiiiiEEENS1_10collective13CollectiveMmaINS1_34MainloopSm90TmaGmmaWarpSpecializedILi4ENS5_IJNS4_1CILi4EEESB_NSA_ILi1EEEEEENS1_35KernelTmaWarpSpecializedCooperativeEEENS5_IJNSA_ILi128EEENSA_ILi256EEENSA_ILi32EEEEEEfNS5_IJlSC_lEEEfSK_NS4_8TiledMMAINS4_8MMA_AtomIJNS4_4SM904GMMA30MMA_64x256x8_F32TF32TF32_SS_TNILNSO_7ScaleInE1ELSQ_1EEEEEENS4_6LayoutINS5_IJNSA_ILi2EEESC_SC_EEENS5_IJSC_NSA_ILi0EEESW_EEEEENS5_IJNS4_10UnderscoreESZ_SZ_EEEEENS4_23SM90_TMA_LOAD_MULTICASTENS4_14ComposedLayoutINS4_7SwizzleILi3ELi4ELi3EEENS4_18smem_ptr_flag_bitsILi32EEENST_INS5_IJNSA_ILi8EEESI_EEENS5_IJSI_SC_EEEEEEEvNS4_8identityES12_S1C_vS1D_EENS_8epilogue10collective6detail29Sm90TmaWarpSpecializedAdapterINS1G_15DefaultEpilogueIfSK_SK_NS1F_6thread17LinearCombinationIfLi1EffLNS1K_9ScaleType4KindE0ELNS_15FloatRoundStyleE2EfEENS1_15EpilogueDefaultEEEEEvvEEEEvNT_6ParamsE)
        /*028c*/ 	.short	0x0210
        /*028e*/ 	.short	0x0470


	//----- nvinfo : EIATTR_SW_WAR
	.align		4
.L_43:
        /*0290*/ 	.byte	0x04, 0x36
        /*0292*/ 	.short	(.L_45 - .L_44)
.L_44:
        /*0294*/ 	.word	0x00000008
.L_45:


//--------------------- .nv.callgraph             --------------------------
	.section	.nv.callgraph,"",@"SHT_CUDA_CALLGRAPH"
	.align	4
	.sectionentsize	8
	.align		4
        /*0000*/ 	.word	0x00000000
	.align		4
        /*0004*/ 	.word	0xffffffff
	.align		4
        /*0008*/ 	.word	index@(_ZN7cutlass13device_kernelINS_4gemm6kernel13GemmUniversalIN4cute5tupleIJiiiiEEENS1_10collective13CollectiveMmaINS1_34MainloopSm90TmaGmmaWarpSpecializedILi4ENS5_IJNS4_1CILi4EEESB_NSA_ILi1EEEEEENS1_35KernelTmaWarpSpecializedCooperativeEEENS5_IJNSA_ILi128EEENSA_ILi256EEENSA_ILi32EEEEEEfNS5_IJlSC_lEEEfSK_NS4_8TiledMMAINS4_8MMA_AtomIJNS4_4SM904GMMA30MMA_64x256x8_F32TF32TF32_SS_TNILNSO_7ScaleInE1ELSQ_1EEEEEENS4_6LayoutINS5_IJNSA_ILi2EEESC_SC_EEENS5_IJSC_NSA_ILi0EEESW_EEEEENS5_IJNS4_10UnderscoreESZ_SZ_EEEEENS4_23SM90_TMA_LOAD_MULTICASTENS4_14ComposedLayoutINS4_7SwizzleILi3ELi4ELi3EEENS4_18smem_ptr_flag_bitsILi32EEENST_INS5_IJNSA_ILi8EEESI_EEENS5_IJSI_SC_EEEEEEEvNS4_8identityES12_S1C_vS1D_EENS_8epilogue10collective6detail29Sm90TmaWarpSpecializedAdapterINS1G_15DefaultEpilogueIfSK_SK_NS1F_6thread17LinearCombinationIfLi1EffLNS1K_9ScaleType4KindE0ELNS_15FloatRoundStyleE2EfEENS1_15EpilogueDefaultEEEEEvvEEEEvNT_6ParamsE)
	.align		4
        /*000c*/ 	.word	index@(__assertfail)
	.align		4
        /*0010*/ 	.word	0x00000000
	.align		4
        /*0014*/ 	.word	0xfffffffe
	.align		4
        /*0018*/ 	.word	0x00000000
	.align		4
        /*001c*/ 	.word	0xfffffffd
	.align		4
        /*0020*/ 	.word	0x00000000
	.align		4
        /*0024*/ 	.word	0xfffffffc


//--------------------- .nv.constant4             --------------------------
	.section	.nv.constant4,"a",@progbits
	.align	8
	.align		8
.nv.constant4:
        /*0000*/ 	.dword	__assertfail
	.align		8
        /*0008*/ 	.dword	__unnamed_1
	.align		8
        /*0010*/ 	.dword	_ZN40_INTERNAL_af12e080_4_k_cu_9652f0b1_258154cuda3std3__45__cpo5beginE
	.align		8
        /*0018*/ 	.dword	_ZN40_INTERNAL_af12e080_4_k_cu_9652f0b1_258154cuda3std3__45__cpo3endE
	.align		8
        /*0020*/ 	.dword	_ZN40_INTERNAL_af12e080_4_k_cu_9652f0b1_258154cuda3std3__45__cpo6cbeginE
	.align		8
        /*0028*/ 	.dword	_ZN40_INTERNAL_af12e080_4_k_cu_9652f0b1_258154cuda3std3__45__cpo4cendE
	.align		8
        /*0030*/ 	.dword	_ZN40_INTERNAL_af12e080_4_k_cu_9652f0b1_258154cuda3std3__442_GLOBAL__N__af12e080_4_k_cu_9652f0b1_258156ignoreE
	.align		8
        /*0038*/ 	.dword	_ZN40_INTERNAL_af12e080_4_k_cu_9652f0b1_258154cuda3std3__419piecewise_constructE
	.align		8
        /*0040*/ 	.dword	_ZN40_INTERNAL_af12e080_4_k_cu_9652f0b1_258154cuda3std3__48in_placeE
	.align		8
        /*0048*/ 	.dword	_ZN40_INTERNAL_af12e080_4_k_cu_9652f0b1_258154cuda3std6ranges3__45__cpo4swapE
	.align		8
        /*0050*/ 	.dword	_ZN40_INTERNAL_af12e080_4_k_cu_9652f0b1_258154cuda3std6ranges3__45__cpo9iter_moveE
	.align		8
        /*0058*/ 	.dword	_ZN40_INTERNAL_af12e080_4_k_cu_9652f0b1_258154cute7productE
	.align		8
        /*0060*/ 	.dword	_ZN40_INTERNAL_af12e080_4_k_cu_9652f0b1_258154cute1_E
	.align		8
        /*0068*/ 	.dword	$str$22
	.align		8
        /*0070*/ 	.dword	$str$23


//--------------------- .text._ZN7cutlass13device_kernelINS_4gemm6kernel13GemmUniversalIN4cute5tupleIJiiiiEEENS1_10collective13CollectiveMmaINS1_34MainloopSm90TmaGmmaWarpSpecializedILi4ENS5_IJNS4_1CILi4EEESB_NSA_ILi1EEEEEENS1_35KernelTmaWarpSpecializedCooperativeEEENS5_IJNSA_ILi128EEENSA_ILi256EEENSA_ILi32EEEEEEfNS5_IJlSC_lEEEfSK_NS4_8TiledMMAINS4_8MMA_AtomIJNS4_4SM904GMMA30MMA_64x256x8_F32TF32TF32_SS_TNILNSO_7ScaleInE1ELSQ_1EEEEEENS4_6LayoutINS5_IJNSA_ILi2EEESC_SC_EEENS5_IJSC_NSA_ILi0EEESW_EEEEENS5_IJNS4_10UnderscoreESZ_SZ_EEEEENS4_23SM90_TMA_LOAD_MULTICASTENS4_14ComposedLayoutINS4_7SwizzleILi3ELi4ELi3EEENS4_18smem_ptr_flag_bitsILi32EEENST_INS5_IJNSA_ILi8EEESI_EEENS5_IJSI_SC_EEEEEEEvNS4_8identityES12_S1C_vS1D_EENS_8epilogue10collective6detail29Sm90TmaWarpSpecializedAdapterINS1G_15DefaultEpilogueIfSK_SK_NS1F_6thread17LinearCombinationIfLi1EffLNS1K_9ScaleType4KindE0ELNS_15FloatRoundStyleE2EfEENS1_15EpilogueDefaultEEEEEvvEEEEvNT_6ParamsE --------------------------
	.section	.text._ZN7cutlass13device_kernelINS_4gemm6kernel13GemmUniversalIN4cute5tupleIJiiiiEEENS1_10collective13CollectiveMmaINS1_34MainloopSm90TmaGmmaWarpSpecializedILi4ENS5_IJNS4_1CILi4EEESB_NSA_ILi1EEEEEENS1_35KernelTmaWarpSpecializedCooperativeEEENS5_IJNSA_ILi128EEENSA_ILi256EEENSA_ILi32EEEEEEfNS5_IJlSC_lEEEfSK_NS4_8TiledMMAINS4_8MMA_AtomIJNS4_4SM904GMMA30MMA_64x256x8_F32TF32TF32_SS_TNILNSO_7ScaleInE1ELSQ_1EEEEEENS4_6LayoutINS5_IJNSA_ILi2EEESC_SC_EEENS5_IJSC_NSA_ILi0EEESW_EEEEENS5_IJNS4_10UnderscoreESZ_SZ_EEEEENS4_23SM90_TMA_LOAD_MULTICASTENS4_14ComposedLayoutINS4_7SwizzleILi3ELi4ELi3EEENS4_18smem_ptr_flag_bitsILi32EEENST_INS5_IJNSA_ILi8EEESI_EEENS5_IJSI_SC_EEEEEEEvNS4_8identityES12_S1C_vS1D_EENS_8epilogue10collective6detail29Sm90TmaWarpSpecializedAdapterINS1G_15DefaultEpilogueIfSK_SK_NS1F_6thread17LinearCombinationIfLi1EffLNS1K_9ScaleType4KindE0ELNS_15FloatRoundStyleE2EfEENS1_15EpilogueDefaultEEEEEvvEEEEvNT_6ParamsE,"ax",@progbits
	.align	128
.text._ZN7cutlass13device_kernelINS_4gemm6kernel13GemmUniversalIN4cute5tupleIJiiiiEEENS1_10collective13CollectiveMmaINS1_34MainloopSm90TmaGmmaWarpSpecializedILi4ENS5_IJNS4_1CILi4EEESB_NSA_ILi1EEEEEENS1_35KernelTmaWarpSpecializedCooperativeEEENS5_IJNSA_ILi128EEENSA_ILi256EEENSA_ILi32EEEEEEfNS5_IJlSC_lEEEfSK_NS4_8TiledMMAINS4_8MMA_AtomIJNS4_4SM904GMMA30MMA_64x256x8_F32TF32TF32_SS_TNILNSO_7ScaleInE1ELSQ_1EEEEEENS4_6LayoutINS5_IJNSA_ILi2EEESC_SC_EEENS5_IJSC_NSA_ILi0EEESW_EEEEENS5_IJNS4_10UnderscoreESZ_SZ_EEEEENS4_23SM90_TMA_LOAD_MULTICASTENS4_14ComposedLayoutINS4_7SwizzleILi3ELi4ELi3EEENS4_18smem_ptr_flag_bitsILi32EEENST_INS5_IJNSA_ILi8EEESI_EEENS5_IJSI_SC_EEEEEEEvNS4_8identityES12_S1C_vS1D_EENS_8epilogue10collective6detail29Sm90TmaWarpSpecializedAdapterINS1G_15DefaultEpilogueIfSK_SK_NS1F_6thread17LinearCombinationIfLi1EffLNS1K_9ScaleType4KindE0ELNS_15FloatRoundStyleE2EfEENS1_15EpilogueDefaultEEEEEvvEEEEvNT_6ParamsE:
        .type           _ZN7cutlass13device_kernelINS_4gemm6kernel13GemmUniversalIN4cute5tupleIJiiiiEEENS1_10collective13CollectiveMmaINS1_34MainloopSm90TmaGmmaWarpSpecializedILi4ENS5_IJNS4_1CILi4EEESB_NSA_ILi1EEEEEENS1_35KernelTmaWarpSpecializedCooperativeEEENS5_IJNSA_ILi128EEENSA_ILi256EEENSA_ILi32EEEEEEfNS5_IJlSC_lEEEfSK_NS4_8TiledMMAINS4_8MMA_AtomIJNS4_4SM904GMMA30MMA_64x256x8_F32TF32TF32_SS_TNILNSO_7ScaleInE1ELSQ_1EEEEEENS4_6LayoutINS5_IJNSA_ILi2EEESC_SC_EEENS5_IJSC_NSA_ILi0EEESW_EEEEENS5_IJNS4_10UnderscoreESZ_SZ_EEEEENS4_23SM90_TMA_LOAD_MULTICASTENS4_14ComposedLayoutINS4_7SwizzleILi3ELi4ELi3EEENS4_18smem_ptr_flag_bitsILi32EEENST_INS5_IJNSA_ILi8EEESI_EEENS5_IJSI_SC_EEEEEEEvNS4_8identityES12_S1C_vS1D_EENS_8epilogue10collective6detail29Sm90TmaWarpSpecializedAdapterINS1G_15DefaultEpilogueIfSK_SK_NS1F_6thread17LinearCombinationIfLi1EffLNS1K_9ScaleType4KindE0ELNS_15FloatRoundStyleE2EfEENS1_15EpilogueDefaultEEEEEvvEEEEvNT_6ParamsE,@function
        .size           _ZN7cutlass13device_kernelINS_4gemm6kernel13GemmUniversalIN4cute5tupleIJiiiiEEENS1_10collective13CollectiveMmaINS1_34MainloopSm90TmaGmmaWarpSpecializedILi4ENS5_IJNS4_1CILi4EEESB_NSA_ILi1EEEEEENS1_35KernelTmaWarpSpecializedCooperativeEEENS5_IJNSA_ILi128EEENSA_ILi256EEENSA_ILi32EEEEEEfNS5_IJlSC_lEEEfSK_NS4_8TiledMMAINS4_8MMA_AtomIJNS4_4SM904GMMA30MMA_64x256x8_F32TF32TF32_SS_TNILNSO_7ScaleInE1ELSQ_1EEEEEENS4_6LayoutINS5_IJNSA_ILi2EEESC_SC_EEENS5_IJSC_NSA_ILi0EEESW_EEEEENS5_IJNS4_10UnderscoreESZ_SZ_EEEEENS4_23SM90_TMA_LOAD_MULTICASTENS4_14ComposedLayoutINS4_7SwizzleILi3ELi4ELi3EEENS4_18smem_ptr_flag_bitsILi32EEENST_INS5_IJNSA_ILi8EEESI_EEENS5_IJSI_SC_EEEEEEEvNS4_8identityES12_S1C_vS1D_EENS_8epilogue10collective6detail29Sm90TmaWarpSpecializedAdapterINS1G_15DefaultEpilogueIfSK_SK_NS1F_6thread17LinearCombinationIfLi1EffLNS1K_9ScaleType4KindE0ELNS_15FloatRoundStyleE2EfEENS1_15EpilogueDefaultEEEEEvvEEEEvNT_6ParamsE,(.L_x_325 - _ZN7cutlass13device_kernelINS_4gemm6kernel13GemmUniversalIN4cute5tupleIJiiiiEEENS1_10collective13CollectiveMmaINS1_34MainloopSm90TmaGmmaWarpSpecializedILi4ENS5_IJNS4_1CILi4EEESB_NSA_ILi1EEEEEENS1_35KernelTmaWarpSpecializedCooperativeEEENS5_IJNSA_ILi128EEENSA_ILi256EEENSA_ILi32EEEEEEfNS5_IJlSC_lEEEfSK_NS4_8TiledMMAINS4_8MMA_AtomIJNS4_4SM904GMMA30MMA_64x256x8_F32TF32TF32_SS_TNILNSO_7ScaleInE1ELSQ_1EEEEEENS4_6LayoutINS5_IJNSA_ILi2EEESC_SC_EEENS5_IJSC_NSA_ILi0EEESW_EEEEENS5_IJNS4_10UnderscoreESZ_SZ_EEEEENS4_23SM90_TMA_LOAD_MULTICASTENS4_14ComposedLayoutINS4_7SwizzleILi3ELi4ELi3EEENS4_18smem_ptr_flag_bitsILi32EEENST_INS5_IJNSA_ILi8EEESI_EEENS5_IJSI_SC_EEEEEEEvNS4_8identityES12_S1C_vS1D_EENS_8epilogue10collective6detail29Sm90TmaWarpSpecializedAdapterINS1G_15DefaultEpilogueIfSK_SK_NS1F_6thread17LinearCombinationIfLi1EffLNS1K_9ScaleType4KindE0ELNS_15FloatRoundStyleE2EfEENS1_15EpilogueDefaultEEEEEvvEEEEvNT_6ParamsE)
        .other          _ZN7cutlass13device_kernelINS_4gemm6kernel13GemmUniversalIN4cute5tupleIJiiiiEEENS1_10collective13CollectiveMmaINS1_34MainloopSm90TmaGmmaWarpSpecializedILi4ENS5_IJNS4_1CILi4EEESB_NSA_ILi1EEEEEENS1_35KernelTmaWarpSpecializedCooperativeEEENS5_IJNSA_ILi128EEENSA_ILi256EEENSA_ILi32EEEEEEfNS5_IJlSC_lEEEfSK_NS4_8TiledMMAINS4_8MMA_AtomIJNS4_4SM904GMMA30MMA_64x256x8_F32TF32TF32_SS_TNILNSO_7ScaleInE1ELSQ_1EEEEEENS4_6LayoutINS5_IJNSA_ILi2EEESC_SC_EEENS5_IJSC_NSA_ILi0EEESW_EEEEENS5_IJNS4_10UnderscoreESZ_SZ_EEEEENS4_23SM90_TMA_LOAD_MULTICASTENS4_14ComposedLayoutINS4_7SwizzleILi3ELi4ELi3EEENS4_18smem_ptr_flag_bitsILi32EEENST_INS5_IJNSA_ILi8EEESI_EEENS5_IJSI_SC_EEEEEEEvNS4_8identityES12_S1C_vS1D_EENS_8epilogue10collective6detail29Sm90TmaWarpSpecializedAdapterINS1G_15DefaultEpilogueIfSK_SK_NS1F_6thread17LinearCombinationIfLi1EffLNS1K_9ScaleType4KindE0ELNS_15FloatRoundStyleE2EfEENS1_15EpilogueDefaultEEEEEvvEEEEvNT_6ParamsE,@"STO_CUDA_ENTRY STV_DEFAULT"
_ZN7cutlass13device_kernelINS_4gemm6kernel13GemmUniversalIN4cute5tupleIJiiiiEEENS1_10collective13CollectiveMmaINS1_34MainloopSm90TmaGmmaWarpSpecializedILi4ENS5_IJNS4_1CILi4EEESB_NSA_ILi1EEEEEENS1_35KernelTmaWarpSpecializedCooperativeEEENS5_IJNSA_ILi128EEENSA_ILi256EEENSA_ILi32EEEEEEfNS5_IJlSC_lEEEfSK_NS4_8TiledMMAINS4_8MMA_AtomIJNS4_4SM904GMMA30MMA_64x256x8_F32TF32TF32_SS_TNILNSO_7ScaleInE1ELSQ_1EEEEEENS4_6LayoutINS5_IJNSA_ILi2EEESC_SC_EEENS5_IJSC_NSA_ILi0EEESW_EEEEENS5_IJNS4_10UnderscoreESZ_SZ_EEEEENS4_23SM90_TMA_LOAD_MULTICASTENS4_14ComposedLayoutINS4_7SwizzleILi3ELi4ELi3EEENS4_18smem_ptr_flag_bitsILi32EEENST_INS5_IJNSA_ILi8EEESI_EEENS5_IJSI_SC_EEEEEEEvNS4_8identityES12_S1C_vS1D_EENS_8epilogue10collective6detail29Sm90TmaWarpSpecializedAdapterINS1G_15DefaultEpilogueIfSK_SK_NS1F_6thread17LinearCombinationIfLi1EffLNS1K_9ScaleType4KindE0ELNS_15FloatRoundStyleE2EfEENS1_15EpilogueDefaultEEEEEvvEEEEvNT_6ParamsE:
[----:B------:R-:W0:Y:S01]  /*0000*/  LDC R1, c[0x0][0x28] ;  /* 0x00000a00ff017b82 */ /* 0x000e220000000800 */
[----:B------:R-:W1:Y:S01]  /*0010*/  S2R R18, SR_TID.X ;  /* 0x0000000000127919 */ /* 0x000e620000002100 */
[----:B------:R-:W-:Y:S01]  /*0020*/  ELECT P0, URZ, PT ;  /* 0x00000000003f782f */ /* 0x000fe20003800000 */
[----:B------:R-:W-:Y:S01]  /*0030*/  BSSY B0, `(.L_x_0) ;  /* 0x000000f000007945 */ /* 0x000fe20003800000 */
[--C-:B-1----:R-:W-:Y:S02]  /*0040*/  SHF.R.U32.HI R0, RZ, 0x5, R18.reuse ;  /* 0x00000005ff007819 */ /* 0x102fe40000011612 */
[----:B------:R-:W-:-:S03]  /*0050*/  SHF.R.U32.HI R3, RZ, 0x7, R18 ;  /* 0x00000007ff037819 */ /* 0x000fc60000011612 */
[----:B------:R-:W1:Y:S04]  /*0060*/  SHFL.IDX PT, R2, R0, RZ, 0x1f ;  /* 0x00001fff00027589 */ /* 0x000e6800000e0000 */
[----:B------:R2:W3:Y:S01]  /*0070*/  SHFL.IDX PT, R5, R3, RZ, 0x1f ;  /* 0x00001fff03057589 */ /* 0x0004e200000e0000 */
[----:B-1----:R-:W-:-:S13]  /*0080*/  ISETP.NE.OR P0, PT, R2, RZ, !P0 ;  /* 0x000000ff0200720c */ /* 0x002fda0004705670 */
[----:B0-23--:R-:W-:Y:S05]  /*0090*/  @P0 BRA `(.L_x_1) ;  /* 0x0000000000200947 */ /* 0x00dfea0003800000 */
[----:B------:R-:W-:Y:S02]  /*00a0*/  ULDC.64 UR4, c[0x0][0x198] ;  /* 0x0000660000047ab9 */ /* 0x000fe40000000a00 */
[----:B------:R-:W-:Y:S02]  /*00b0*/  UIADD3 UR6, UP0, UR4, 0xf0, URZ ;  /* 0x000000f004067890 */ /* 0x000fe4000ff1e03f */
[----:B------:R-:W-:Y:S02]  /*00c0*/  UIADD3 UR4, UP1, UR4, 0x1f0, URZ ;  /* 0x000001f004047890 */ /* 0x000fe4000ff3e03f */
[----:B------:R-:W-:Y:S02]  /*00d0*/  UIADD3.X UR7, URZ, UR5, URZ, UP0, !UPT ;  /* 0x000000053f077290 */ /* 0x000fe400087fe43f */
[----:B------:R-:W-:-:S07]  /*00e0*/  UIADD3.X UR5, URZ, UR5, URZ, UP1, !UPT ;  /* 0x000000053f057290 */ /* 0x000fce0008ffe43f */
[----:B------:R0:W-:Y:S02]  /*00f0*/  UTMACCTL.PF [UR6] ;  /* 0x00000000060079b9 */ /* 0x0001e40008040000 */
[----:B------:R0:W-:Y:S02]  /*0100*/  UTMACCTL.PF [UR4] ;  /* 0x00000000040079b9 */ /* 0x0001e40008040000 */
[----:B0-----:R-:W-:Y:S01]  /*0110*/  NOP ;  /* 0x0000000000007918 */ /* 0x001fe20000000000 */
.L_x_1:
[----:B------:R-:W-:Y:S05]  /*0120*/  BSYNC B0 ;  /* 0x0000000000007941 */ /* 0x000fea0003800000 */
.L_x_0:
[----:B------:R-:W0:Y:S02]  /*0130*/  SHFL.IDX PT, R3, R0, RZ, 0x1f ;  /* 0x00001fff00037589 */ /* 0x000e2400000e0000 */
[----:B0-----:R-:W-:-:S13]  /*0140*/  ISETP.NE.AND P0, PT, R3, RZ, PT ;  /* 0x000000ff0300720c */ /* 0x001fda0003f05270 */
[----:B------:R-:W-:Y:S05]  /*0150*/  @P0 BRA `(.L_x_2) ;  /* 0x0000000000580947 */ /* 0x000fea0003800000 */
[----:B------:R-:W0:Y:S01]  /*0160*/  S2UR UR8, SR_CgaCtaId ;  /* 0x00000000000879c3 */ /* 0x000e220000008800 */
[----:B------:R-:W-:Y:S01]  /*0170*/  UMOV UR4, 0x400 ;  /* 0x0000040000047882 */ /* 0x000fe20000000000 */
[----:B------:R-:W-:Y:S01]  /*0180*/  UMOV UR5, 0x1 ;  /* 0x0000000100057882 */ /* 0x000fe20000000000 */
[----:B------:R-:W-:Y:S01]  /*0190*/  UMOV UR6, 0xe ;  /* 0x0000000e00067882 */ /* 0x000fe20000000000 */
[----:B------:R-:W-:Y:S01]  /*01a0*/  ELECT P0, URZ, PT ;  /* 0x00000000003f782f */ /* 0x000fe20003800000 */
[----:B------:R-:W-:-:S04]  /*01b0*/  UIADD3 UR6, -UR6, 0x100000, URZ ;  /* 0x0010000006067890 */ /* 0x000fc8000fffe13f */
[----:B------:R-:W-:Y:S02]  /*01c0*/  USHF.L.U32 UR7, UR6, 0xb, URZ ;  /* 0x0000000b06077899 */ /* 0x000fe4000800063f */
[----:B------:R-:W-:Y:S02]  /*01d0*/  USHF.L.U32 UR6, UR6, 0x1, URZ ;  /* 0x0000000106067899 */ /* 0x000fe4000800063f */
[----:B0-----:R-:W-:Y:S02]  /*01e0*/  ULEA UR8, UR8, UR4, 0x18 ;  /* 0x0000000408087291 */ /* 0x001fe4000f8ec03f */
[----:B------:R-:W-:-:S04]  /*01f0*/  UIADD3 UR4, -UR5, 0x100000, URZ ;  /* 0x0010000005047890 */ /* 0x000fc8000fffe13f */
[----:B------:R-:W-:Y:S02]  /*0200*/  USHF.L.U32 UR5, UR4, 0xb, URZ ;  /* 0x0000000b04057899 */ /* 0x000fe4000800063f */
[----:B------:R-:W-:Y:S01]  /*0210*/  USHF.L.U32 UR4, UR4, 0x1, URZ ;  /* 0x0000000104047899 */ /* 0x000fe2000800063f */
[----:B------:R-:W0:Y:S11]  /*0220*/  FENCE.VIEW.ASYNC.S ;  /* 0x00000000000073c6 */ /* 0x000e360000000000 */
[----:B0-----:R0:W1:Y:S01]  /*0230*/  SYNCS.EXCH.64 URZ, [UR8], UR4 ;  /* 0x00000004083f75b2 */ /* 0x0010620008000100 */
[----:B------:R0:W2:Y:S01]  /*0240*/  SYNCS.EXCH.64 URZ, [UR8+0x20], UR6 ;  /* 0x00002006083f75b2 */ /* 0x0000a20008000100 */
[----:B------:R0:W3:Y:S01]  /*0250*/  SYNCS.EXCH.64 URZ, [UR8+0x8], UR4 ;  /* 0x00000804083f75b2 */ /* 0x0000e20008000100 */
[----:B------:R0:W4:Y:S01]  /*0260*/  SYNCS.EXCH.64 URZ, [UR8+0x28], UR6 ;  /* 0x00002806083f75b2 */ /* 0x0001220008000100 */
[----:B------:R0:W0:Y:S01]  /*0270*/  SYNCS.EXCH.64 URZ, [UR8+0x10], UR4 ;  /* 0x00001004083f75b2 */ /* 0x0000220008000100 */
[----:B------:R0:W0:Y:S01]  /*0280*/  SYNCS.EXCH.64 URZ, [UR8+0x30], UR6 ;  /* 0x00003006083f75b2 */ /* 0x0000220008000100 */
[----:B------:R0:W0:Y:S01]  /*0290*/  SYNCS.EXCH.64 URZ, [UR8+0x18], UR4 ;  /* 0x00001804083f75b2 */ /* 0x0000220008000100 */
[----:B------:R0:W0:Y:S01]  /*02a0*/  SYNCS.EXCH.64 URZ, [UR8+0x38], UR6 ;  /* 0x00003806083f75b2 */ /* 0x0000220008000100 */
[----:B------:R-:W-:Y:S01]  /*02b0*/  NOP ;  /* 0x0000000000007918 */ /* 0x000fe20000000000 */
.L_x_2:
[----:B------:R-:W-:Y:S01]  /*02c0*/  SHF.R.S32.HI R7, RZ, 0x1f, R18 ;  /* 0x0000001fff077819 */ /* 0x000fe20000011412 */
[----:B------:R-:W5:Y:S01]  /*02d0*/  SHFL.IDX PT, R0, R0, RZ, 0x1f ;  /* 0x00001fff00007589 */ /* 0x000f6200000e0000 */
[----:B0-----:R-:W0:Y:S01]  /*02e0*/  S2UR UR8, SR_CTAID.X ;  /* 0x00000000000879c3 */ /* 0x001e220000002500 */
[----:B------:R-:W-:Y:S02]  /*02f0*/  ELECT P0, URZ, PT ;  /* 0x00000000003f782f */ /* 0x000fe40003800000 */
[----:B------:R-:W-:Y:S01]  /*0300*/  LEA.HI R7, R7, R18, RZ, 0x7 ;  /* 0x0000001207077211 */ /* 0x000fe200078f38ff */
[----:B------:R-:W1:Y:S01]  /*0310*/  S2R R4, SR_CTAID.Y ;  /* 0x0000000000047919 */ /* 0x000e620000002600 */
[----:B------:R-:W-:Y:S01]  /*0320*/  SHF.R.S32.HI R8, RZ, 0x1f, R3 ;  /* 0x0000001fff087819 */ /* 0x000fe20000011403 */
[----:B------:R-:W-:Y:S01]  /*0330*/  ULDC UR4, c[0x0][0x150] ;  /* 0x0000540000047ab9 */ /* 0x000fe20000000800 */
[----:B------:R-:W-:Y:S01]  /*0340*/  LOP3.LUT R7, R7, 0xffffff80, RZ, 0xc0, !PT ;  /* 0xffffff8007077812 */ /* 0x000fe200078ec0ff */
[----:B------:R-:W-:Y:S01]  /*0350*/  NOP ;  /* 0x0000000000007918 */ /* 0x000fe20000000000 */
[----:B------:R-:W-:Y:S01]  /*0360*/  LEA.HI R8, R8, R3, RZ, 0x2 ;  /* 0x0000000308087211 */ /* 0x000fe200078f10ff */
[----:B------:R-:W2:Y:S01]  /*0370*/  LDC R10, c[0x0][0x144] ;  /* 0x00005100ff0a7b82 */ /* 0x000ea20000000800 */
[----:B------:R-:W-:Y:S01]  /*0380*/  NOP ;  /* 0x0000000000007918 */ /* 0x000fe20000000000 */
[----:B------:R-:W-:Y:S01]  /*0390*/  IMAD.IADD R6, R18, 0x1, -R7 ;  /* 0x0000000112067824 */ /* 0x000fe200078e0a07 */
[----:B------:R-:W-:Y:S01]  /*03a0*/  LOP3.LUT R8, R8, 0x3ffffffc, RZ, 0xc0, !PT ;  /* 0x3ffffffc08087812 */ /* 0x000fe200078ec0ff */
[----:B------:R-:W-:Y:S01]  /*03b0*/  IMAD.MOV.U32 R22, RZ, RZ, 0x1 ;  /* 0x00000001ff167424 */ /* 0x000fe200078e00ff */
[----:B------:R-:W-:-:S02]  /*03c0*/  ISETP.NE.AND P3, PT, R5, RZ, PT ;  /* 0x000000ff0500720c */ /* 0x000fc40003f65270 */
[----:B------:R-:W-:Y:S01]  /*03d0*/  SHF.R.S32.HI R7, RZ, 0x1f, R6 ;  /* 0x0000001fff077819 */ /* 0x000fe20000011406 */
[----:B------:R-:W-:Y:S01]  /*03e0*/  IMAD.IADD R8, R3, 0x1, -R8 ;  /* 0x0000000103087824 */ /* 0x000fe200078e0a08 */
[----:B------:R-:W3:Y:S02]  /*03f0*/  LDC R12, c[0x0][0x140] ;  /* 0x00005000ff0c7b82 */ /* 0x000ee40000000800 */
[----:B------:R-:W-:Y:S02]  /*0400*/  LEA.HI R7, R7, R6, RZ, 0x3 ;  /* 0x0000000607077211 */ /* 0x000fe400078f18ff */
[----:B-----5:R-:W-:Y:S02]  /*0410*/  ISETP.NE.OR P0, PT, R0, RZ, !P0 ;  /* 0x000000ff0000720c */ /* 0x020fe40004705670 */
[--C-:B------:R-:W-:Y:S02]  /*0420*/  SHF.R.S32.HI R0, RZ, 0x3, R7.reuse ;  /* 0x00000003ff007819 */ /* 0x100fe40000011407 */
[----:B------:R-:W-:-:S02]  /*0430*/  SHF.R.S32.HI R7, RZ, 0x1f, R7 ;  /* 0x0000001fff077819 */ /* 0x000fc40000011407 */
[----:B0-----:R-:W-:Y:S02]  /*0440*/  I2FP.F32.U32 R9, UR8 ;  /* 0x0000000800097c45 */ /* 0x001fe40008201000 */
[----:B------:R-:W-:-:S03]  /*0450*/  LEA.HI R7, R7, R0, RZ, 0x2 ;  /* 0x0000000007077211 */ /* 0x000fc600078f10ff */
[----:B------:R-:W-:Y:S01]  /*0460*/  FMUL R9, R9, UR4 ;  /* 0x0000000409097c20 */ /* 0x000fe20008400000 */
[----:B------:R-:W-:Y:S01]  /*0470*/  LOP3.LUT R7, R7, 0xfffffffc, RZ, 0xc0, !PT ;  /* 0xfffffffc07077812 */ /* 0x000fe200078ec0ff */
[----:B------:R-:W-:Y:S01]  /*0480*/  VOTEU.ALL UP0, P0 ;  /* 0x00000000003f7886 */ /* 0x000fe20000000000 */
[----:B-1----:R-:W-:Y:S01]  /*0490*/  I2FP.F32.U32 R11, R4 ;  /* 0x00000004000b7245 */ /* 0x002fe20000201000 */
[----:B------:R-:W-:Y:S01]  /*04a0*/  ULDC UR4, c[0x0][0x154] ;  /* 0x0000550000047ab9 */ /* 0x000fe20000000800 */
[----:B------:R-:W-:Y:S01]  /*04b0*/  VOTEU.ALL UP1, P0 ;  /* 0x00000000003f7886 */ /* 0x000fe20000020000 */
[----:B------:R-:W-:Y:S01]  /*04c0*/  IMAD.IADD R7, R0, 0x1, -R7 ;  /* 0x0000000100077824 */ /* 0x000fe200078e0a07 */
[----:B------:R-:W0:Y:S01]  /*04d0*/  F2I.U32.TRUNC.NTZ R9, R9 ;  /* 0x0000000900097305 */ /* 0x000e22000020f000 */
[----:B------:R-:W1:Y:S01]  /*04e0*/  @!UP0 S2UR UR7, SR_CgaCtaId ;  /* 0x00000000000789c3 */ /* 0x000e620000008800 */
[----:B------:R-:W-:Y:S01]  /*04f0*/  @!UP0 UMOV UR6, 0x400 ;  /* 0x0000040000068882 */ /* 0x000fe20000000000 */
[----:B------:R-:W-:Y:S01]  /*0500*/  IMAD R8, R8, 0x4, R7 ;  /* 0x0000000408087824 */ /* 0x000fe200078e0207 */
[----:B---3--:R-:W-:-:S04]  /*0510*/  ISETP.EQ.U32.AND P2, PT, R12, 0x1, PT ;  /* 0x000000010c00780c */ /* 0x008fc80003f42070 */
[----:B------:R-:W-:-:S04]  /*0520*/  SHF.R.S32.HI R3, RZ, 0x1f, R8 ;  /* 0x0000001fff037819 */ /* 0x000fc80000011408 */
[----:B------:R-:W-:Y:S01]  /*0530*/  LEA.HI R0, R3, R8, RZ, 0x2 ;  /* 0x0000000803007211 */ /* 0x000fe200078f10ff */
[----:B0-----:R-:W-:-:S03]  /*0540*/  IMAD.MOV R7, RZ, RZ, -R9 ;  /* 0x000000ffff077224 */ /* 0x001fc600078e0a09 */
[----:B------:R-:W-:Y:S01]  /*0550*/  LOP3.LUT R9, R0, 0xfffffffc, RZ, 0xc0, !PT ;  /* 0xfffffffc00097812 */ /* 0x000fe200078ec0ff */
[----:B--2---:R-:W-:Y:S02]  /*0560*/  IMAD R3, R10, R7, UR8 ;  /* 0x000000080a037e24 */ /* 0x004fe4000f8e0207 */
[----:B------:R-:W-:Y:S02]  /*0570*/  FMUL R10, R11, UR4 ;  /* 0x000000040b0a7c20 */ /* 0x000fe40008400000 */
[C---:B------:R-:W-:Y:S01]  /*0580*/  IMAD.IADD R0, R8.reuse, 0x1, -R9 ;  /* 0x0000000108007824 */ /* 0x040fe200078e0a09 */
[----:B------:R-:W0:Y:S01]  /*0590*/  LDC R7, c[0x0][0x148] ;  /* 0x00005200ff077b82 */ /* 0x000e220000000800 */
[----:B------:R-:W-:Y:S01]  /*05a0*/  SHF.R.S32.HI R9, RZ, 0x1f, R2 ;  /* 0x0000001fff097819 */ /* 0x000fe20000011402 */
[----:B------:R-:W-:Y:S01]  /*05b0*/  IMAD.SHL.U32 R11, R8, 0x4, RZ ;  /* 0x00000004080b7824 */ /* 0x000fe200078e00ff */
[----:B------:R-:W-:Y:S01]  /*05c0*/  UMOV UR4, 0x20 ;  /* 0x0000002000047882 */ /* 0x000fe20000000000 */
[----:B------:R-:W-:Y:S01]  /*05d0*/  ISETP.NE.AND P4, PT, R0, R3, PT ;  /* 0x000000030000720c */ /* 0x000fe20003f85270 */
[----:B------:R-:W2:Y:S01]  /*05e0*/  F2I.U32.TRUNC.NTZ R10, R10 ;  /* 0x0000000a000a7305 */ /* 0x000ea2000020f000 */
[----:B------:R-:W-:Y:S01]  /*05f0*/  LEA.HI R9, R9, R2, RZ, 0x2 ;  /* 0x0000000209097211 */ /* 0x000fe200078f10ff */
[----:B------:R-:W-:-:S04]  /*0600*/  @!UP0 UIADD3 UR4, -UR4, 0x100000, URZ ;  /* 0x0010000004048890 */ /* 0x000fc8000fffe13f */
[----:B------:R-:W-:Y:S02]  /*0610*/  @!UP0 USHF.L.U32 UR5, UR4, 0xb, URZ ;  /* 0x0000000b04058899 */ /* 0x000fe4000800063f */
[----:B------:R-:W-:Y:S01]  /*0620*/  @!UP0 USHF.L.U32 UR4, UR4, 0x1, URZ ;  /* 0x0000000104048899 */ /* 0x000fe2000800063f */
[----:B------:R-:W-:Y:S01]  /*0630*/  LOP3.LUT R152, R8, 0xc, R11, 0x78, !PT ;  /* 0x0000000c08987812 */ /* 0x000fe200078e780b */
[----:B-1----:R-:W-:Y:S01]  /*0640*/  @!UP0 ULEA UR6, UR7, UR6, 0x18 ;  /* 0x0000000607068291 */ /* 0x002fe2000f8ec03f */
[----:B------:R-:W-:Y:S01]  /*0650*/  LOP3.LUT R9, R9, 0xfffffffc, RZ, 0xc0, !PT ;  /* 0xfffffffc09097812 */ /* 0x000fe200078ec0ff */
[----:B------:R-:W-:Y:S01]  /*0660*/  VOTEU.ALL UP0, P0 ;  /* 0x00000000003f7886 */ /* 0x000fe20000000000 */
[----:B------:R-:W-:Y:S01]  /*0670*/  LOP3.LUT P0, RZ, R6, 0x7, RZ, 0xc0, !PT ;  /* 0x0000000706ff7812 */ /* 0x000fe2000780c0ff */
[----:B------:R-:W-:Y:S02]  /*0680*/  VIADD R6, R5, 0xffffffff ;  /* 0xffffffff05067836 */ /* 0x000fe40000000000 */
[----:B------:R-:W-:Y:S01]  /*0690*/  IMAD.IADD R0, R2, 0x1, -R9 ;  /* 0x0000000102007824 */ /* 0x000fe200078e0a09 */
[----:B------:R-:W-:-:S02]  /*06a0*/  ISETP.LT.U32.AND P0, PT, R152, 0x10, !P0 ;  /* 0x000000109800780c */ /* 0x000fc40004701070 */
[----:B------:R-:W-:Y:S01]  /*06b0*/  @P4 SHF.R.S32.HI R9, RZ, 0x1f, R152 ;  /* 0x0000001fff094819 */ /* 0x000fe20000011498 */
[----:B--2---:R-:W-:Y:S01]  /*06c0*/  IMAD.MOV R21, RZ, RZ, -R10 ;  /* 0x000000ffff157224 */ /* 0x004fe200078e0a0a */
[C---:B------:R-:W-:Y:S01]  /*06d0*/  ISETP.NE.AND P1, PT, R0.reuse, 0x3, PT ;  /* 0x000000030000780c */ /* 0x040fe20003f25270 */
[----:B------:R-:W1:Y:S02]  /*06e0*/  FENCE.VIEW.ASYNC.S ;  /* 0x00000000000073c6 */ /* 0x000e640000000000 */
[----:B-1----:R1:W2:Y:S01]  /*06f0*/  @!UP0 SYNCS.EXCH.64 URZ, [UR6+0x50], UR4 ;  /* 0x00005004063f85b2 */ /* 0x0022a20008000100 */
[----:B------:R-:W-:Y:S01]  /*0700*/  @P4 LEA.HI R9, R9, R152, RZ, 0x2 ;  /* 0x0000009809094211 */ /* 0x000fe200078f10ff */
[----:B0-----:R-:W-:Y:S01]  /*0710*/  IMAD R2, R7, R21, R4 ;  /* 0x0000001507027224 */ /* 0x001fe200078e0204 */
[----:B------:R-:W-:Y:S02]  /*0720*/  ISETP.EQ.OR P1, PT, R0, RZ, !P1 ;  /* 0x000000ff0000720c */ /* 0x000fe40004f22670 */
[----:B------:R-:W-:-:S02]  /*0730*/  @P4 SHF.R.S32.HI R9, RZ, 0x2, R9 ;  /* 0x00000002ff094819 */ /* 0x000fc40000011409 */
[----:B------:R-:W-:Y:S02]  /*0740*/  ISETP.EQ.AND P1, PT, R5, RZ, P1 ;  /* 0x000000ff0500720c */ /* 0x000fe40000f22270 */
[----:B------:R-:W-:Y:S02]  /*0750*/  @P4 ISETP.NE.AND P5, PT, R9, R2, PT ;  /* 0x000000020900420c */ /* 0x000fe40003fa5270 */
[----:B------:R-:W-:Y:S02]  /*0760*/  ISETP.GE.U32.AND P6, PT, R6, 0x2, PT ;  /* 0x000000020600780c */ /* 0x000fe40003fc6070 */
[----:B------:R-:W-:Y:S02]  /*0770*/  SEL R9, RZ, 0x1, !P0 ;  /* 0x00000001ff097807 */ /* 0x000fe40004000000 */
[----:B------:R-:W-:Y:S01]  /*0780*/  @P4 SEL R22, RZ, 0x1, P5 ;  /* 0x00000001ff164807 */ /* 0x000fe20002800000 */
[----:B------:R1:W0:Y:S01]  /*0790*/  @!UP1 SYNCS.EXCH.64 URZ, [UR6+0x58], UR4 ;  /* 0x00005804063f95b2 */ /* 0x0002220008000100 */
[----:B------:R-:W-:Y:S01]  /*07a0*/  SEL R19, RZ, 0x1, !P1 ;  /* 0x00000001ff137807 */ /* 0x000fe20004800000 */
[----:B------:R-:W-:Y:S01]  /*07b0*/  NOP ;  /* 0x0000000000007918 */ /* 0x000fe20000000000 */
[----:B------:R-:W-:-:S02]  /*07c0*/  LOP3.LUT R22, R22, R9, RZ, 0xc0, !PT ;  /* 0x0000000916167212 */ /* 0x000fc400078ec0ff */
[----:B------:R-:W-:Y:S01]  /*07d0*/  SEL R19, R19, 0x2, P6 ;  /* 0x0000000213137807 */ /* 0x000fe20003000000 */
[----:B-12---:R-:W-:Y:S06]  /*07e0*/  @!P2 BRA `(.L_x_3) ;  /* 0x000000000008a947 */ /* 0x006fec0003800000 */
[----:B0---4-:R-:W-:Y:S01]  /*07f0*/  UCGABAR_ARV ;  /* 0x00000000000079c7 */ /* 0x011fe20008000000 */
[----:B------:R-:W-:Y:S05]  /*0800*/  BRA `(.L_x_4) ;  /* 0x0000000000047947 */ /* 0x000fea0003800000 */
.L_x_3:
[----:B0---4-:R-:W-:Y:S01]  /*0810*/  NOP ;  /* 0x0000000000007918 */ /* 0x011fe20000000000 */
.L_x_4:
[----:B------:R-:W0:Y:S01]  /*0820*/  LDC R2, c[0x0][0x65c] ;  /* 0x00019700ff027b82 */ /* 0x000e220000000800 */
[----:B------:R-:W-:Y:S02]  /*0830*/  IMAD.U32 R8, RZ, RZ, UR8 ;  /* 0x00000008ff087e24 */ /* 0x000fe4000f8e00ff */
[----:B------:R-:W-:Y:S01]  /*0840*/  IMAD.MOV.U32 R9, RZ, RZ, RZ ;  /* 0x000000ffff097224 */ /* 0x000fe200078e00ff */
[----:B0-----:R-:W-:-:S04]  /*0850*/  ISETP.NE.AND P1, PT, R2, 0x1, PT ;  /* 0x000000010200780c */ /* 0x001fc80003f25270 */
[----:B------:R-:W-:-:S09]  /*0860*/  P2R R5, PR, RZ, 0x2 ;  /* 0x00000002ff057803 */ /* 0x000fd20000000000 */
[----:B------:R-:W0:Y:S01]  /*0870*/  @P1 LDC R17, c[0x0][0x10] ;  /* 0x00000400ff111b82 */ /* 0x000e220000000800 */
[----:B------:R-:W-:Y:S02]  /*0880*/  @P1 IMAD.MOV.U32 R5, RZ, RZ, RZ ;  /* 0x000000ffff051224 */ /* 0x000fe400078e00ff */
[----:B------:R-:W-:-:S05]  /*0890*/  @P1 IMAD.MOV.U32 R13, RZ, RZ, RZ ;  /* 0x000000ffff0d1224 */ /* 0x000fca00078e00ff */
[----:B------:R-:W1:Y:S01]  /*08a0*/  @!P1 LDC R11, c[0x0][0xc] ;  /* 0x00000300ff0b9b82 */ /* 0x000e620000000800 */
[----:B0-----:R-:W-:-:S04]  /*08b0*/  @P1 IMAD.WIDE.U32 R16, R17, UR8, R4 ;  /* 0x0000000811101c25 */ /* 0x001fc8000f8e0004 */
[----:B------:R-:W-:Y:S02]  /*08c0*/  @P1 IMAD.IADD R17, R17, 0x1, R13 ;  /* 0x0000000111111824 */ /* 0x000fe400078e020d */
[----:B-1----:R-:W-:-:S04]  /*08d0*/  @!P1 IMAD.WIDE.U32 R8, R4, R11, R8 ;  /* 0x0000000b04089225 */ /* 0x002fc800078e0008 */
[----:B------:R-:W-:Y:S02]  /*08e0*/  @!P1 IMAD.MOV.U32 R16, RZ, RZ, R8 ;  /* 0x000000ffff109224 */ /* 0x000fe400078e0008 */
[----:B------:R-:W-:Y:S01]  /*08f0*/  @!P1 IMAD.MOV.U32 R17, RZ, RZ, R9 ;  /* 0x000000ffff119224 */ /* 0x000fe200078e0009 */
[----:B------:R-:W-:Y:S06]  /*0900*/  @!P2 BRA `(.L_x_5) ;  /* 0x00000000000ca947 */ /* 0x000fec0003800000 */
[----:B------:R-:W-:Y:S01]  /*0910*/  UCGABAR_WAIT ;  /* 0x0000000000007dc7 */ /* 0x000fe20008000000 */
[----:B------:R-:W-:Y:S01]  /*0920*/  CCTL.IVALL ;  /* 0x00000000ff00798f */ /* 0x000fe20002000000 */
[----:B------:R-:W-:Y:S05]  /*0930*/  BRA `(.L_x_6) ;  /* 0x0000000000047947 */ /* 0x000fea0003800000 */
.L_x_5:
[----:B------:R-:W-:Y:S06]  /*0940*/  BAR.SYNC.DEFER_BLOCKING 0x0 ;  /* 0x0000000000007b1d */ /* 0x000fec0000010000 */
.L_x_6:
[----:B------:R-:W-:Y:S05]  /*0950*/  @!P3 BRA `(.L_x_7) ;  /* 0x00000080005cb947 */ /* 0x000fea0003800000 */
[----:B------:R-:W-:-:S13]  /*0960*/  ISETP.GT.U32.AND P0, PT, R6, 0x1, PT ;  /* 0x000000010600780c */ /* 0x000fda0003f04070 */
[----:B------:R-:W-:Y:S05]  /*0970*/  @P0 EXIT ;  /* 0x000000000000094d */ /* 0x000fea0003800000 */
[----:B------:R-:W-:Y:S01]  /*0980*/  ULDC.64 UR4, c[0x0][0x650] ;  /* 0x0001940000047ab9 */ /* 0x000fe20000000a00 */
[----:B------:R-:W-:Y:S01]  /*0990*/  PRMT R0, RZ, 0x7610, R0 ;  /* 0x00007610ff007816 */ /* 0x000fe20000000000 */
[----:B------:R-:W-:Y:S01]  /*09a0*/  IMAD.MOV.U32 R154, RZ, RZ, -0x1 ;  /* 0xffffffffff9a7424 */ /* 0x000fe200078e00ff */
[----:B------:R-:W-:Y:S01]  /*09b0*/  ISETP.GE.U32.AND P0, PT, R16, UR4, PT ;  /* 0x0000000410007c0c */ /* 0x000fe2000bf06070 */
[----:B------:R-:W-:Y:S02]  /*09c0*/  IMAD.MOV.U32 R153, RZ, RZ, -0x1 ;  /* 0xffffffffff997424 */ /* 0x000fe400078e00ff */
[----:B------:R-:W-:Y:S01]  /*09d0*/  IMAD.MOV.U32 R23, RZ, RZ, -0x1 ;  /* 0xffffffffff177424 */ /* 0x000fe200078e00ff */
[----:B------:R-:W-:-:S13]  /*09e0*/  ISETP.GE.U32.AND.EX P0, PT, R17, UR5, PT, P0 ;  /* 0x0000000511007c0c */ /* 0x000fda000bf06100 */
[----:B------:R-:W-:Y:S05]  /*09f0*/  @P0 BRA `(.L_x_8) ;  /* 0x00000004002c0947 */ /* 0x000fea0003800000 */
[----:B------:R-:W0:Y:S01]  /*0a00*/  LDC.64 R24, c[0x0][0x628] ;  /* 0x00018a00ff187b82 */ /* 0x000e220000000a00 */
[----:B------:R-:W-:Y:S02]  /*0a10*/  IMAD.MOV.U32 R8, RZ, RZ, R16 ;  /* 0x000000ffff087224 */ /* 0x000fe400078e0010 */
[----:B------:R-:W-:-:S05]  /*0a20*/  IMAD.MOV.U32 R9, RZ, RZ, R17 ;  /* 0x000000ffff097224 */ /* 0x000fca00078e0011 */
[----:B------:R-:W1:Y:S08]  /*0a30*/  LDC R0, c[0x0][0x630] ;  /* 0x00018c00ff007b82 */ /* 0x000e700000000800 */
[----:B------:R-:W2:Y:S01]  /*0a40*/  LDC.64 R26, c[0x0][0x620] ;  /* 0x00018800ff1a7b82 */ /* 0x000ea20000000a00 */
[----:B0-----:R-:W-:-:S04]  /*0a50*/  ISETP.NE.U32.AND P0, PT, R24, RZ, PT ;  /* 0x000000ff1800720c */ /* 0x001fc80003f05070 */
[----:B------:R-:W-:-:S13]  /*0a60*/  ISETP.NE.AND.EX P0, PT, R25, RZ, PT, P0 ;  /* 0x000000ff1900720c */ /* 0x000fda0003f05300 */
[----:B-12---:R-:W-:Y:S05]  /*0a70*/  @!P0 BRA `(.L_x_9) ;  /* 0x0000000000288947 */ /* 0x006fea0003800000 */
[----:B------:R-:W0:Y:S02]  /*0a80*/  LDC R13, c[0x0][0x634] ;  /* 0x00018d00ff0d7b82 */ /* 0x000e240000000800 */
[----:B0-----:R-:W-:-:S05]  /*0a90*/  IADD3 R13, P0, R16, R13, RZ ;  /* 0x0000000d100d7210 */ /* 0x001fca0007f1e0ff */
[----:B------:R-:W-:-:S04]  /*0aa0*/  IMAD.X R15, RZ, RZ, R17, P0 ;  /* 0x000000ffff0f7224 */ /* 0x000fc800000e0611 */
[----:B------:R-:W-:-:S04]  /*0ab0*/  IMAD.WIDE.U32 R8, R15, R24, RZ ;  /* 0x000000180f087225 */ /* 0x000fc800078e00ff */
[----:B------:R-:W-:-:S04]  /*0ac0*/  IMAD.WIDE.U32 R10, P0, R13, R25, R8 ;  /* 0x000000190d0a7225 */ /* 0x000fc80007800008 */
[----:B------:R-:W-:-:S04]  /*0ad0*/  IMAD.WIDE.U32 R8, R13, R24, RZ ;  /* 0x000000180d087225 */ /* 0x000fc800078e00ff */
[----:B------:R-:W-:Y:S01]  /*0ae0*/  IMAD.X R13, RZ, RZ, RZ, P0 ;  /* 0x000000ffff0d7224 */ /* 0x000fe200000e06ff */
[----:B------:R-:W-:Y:S01]  /*0af0*/  IADD3 RZ, P0, R9, R10, RZ ;  /* 0x0000000a09ff7210 */ /* 0x000fe20007f1e0ff */
[----:B------:R-:W-:-:S04]  /*0b00*/  IMAD.MOV.U32 R12, RZ, RZ, R11 ;  /* 0x000000ffff0c7224 */ /* 0x000fc800078e000b */
[----:B------:R-:W-:-:S08]  /*0b10*/  IMAD.WIDE.U32.X R8, R15, R25, R12, P0 ;  /* 0x000000190f087225 */ /* 0x000fd000000e040c */
.L_x_9:
[----:B------:R-:W0:Y:S01]  /*0b20*/  LDC.64 R24, c[0x0][0x640] ;  /* 0x00019000ff187b82 */ /* 0x000e220000000a00 */
[-CC-:B------:R-:W-:Y:S01]  /*0b30*/  SHF.R.U64 R28, R8, R0.reuse, R9.reuse ;  /* 0x00000000081c7219 */ /* 0x180fe20000001209 */
[----:B------:R-:W-:Y:S01]  /*0b40*/  IMAD R30, R7, R21, R4 ;  /* 0x00000015071e7224 */ /* 0x000fe200078e0204 */
[----:B------:R-:W-:Y:S01]  /*0b50*/  SHF.R.U32.HI R0, RZ, R0, R9 ;  /* 0x00000000ff007219 */ /* 0x000fe20000011609 */
[----:B------:R-:W-:Y:S01]  /*0b60*/  IMAD.MOV.U32 R21, RZ, RZ, 0x1 ;  /* 0x00000001ff157424 */ /* 0x000fe200078e00ff */
[----:B------:R-:W-:-:S03]  /*0b70*/  IADD3 R5, P0, RZ, -R28, RZ ;  /* 0x8000001cff057210 */ /* 0x000fc60007f1e0ff */
[----:B------:R-:W1:Y:S02]  /*0b80*/  LDC R6, c[0x0][0x618] ;  /* 0x00018600ff067b82 */ /* 0x000e640000000800 */
[----:B------:R-:W-:-:S04]  /*0b90*/  IMAD.X R9, RZ, RZ, ~R0, P0 ;  /* 0x000000ffff097224 */ /* 0x000fc800000e0e00 */
[-C--:B------:R-:W-:Y:S02]  /*0ba0*/  IMAD R0, R9, R26.reuse, RZ ;  /* 0x0000001a09007224 */ /* 0x080fe400078e02ff */
[----:B------:R-:W2:Y:S01]  /*0bb0*/  LDC R11, c[0x0][0x608] ;  /* 0x00018200ff0b7b82 */ /* 0x000ea20000000800 */
[----:B------:R-:W-:-:S04]  /*0bc0*/  IMAD.WIDE.U32 R8, R5, R26, R16 ;  /* 0x0000001a05087225 */ /* 0x000fc800078e0010 */
[----:B------:R-:W-:-:S03]  /*0bd0*/  IMAD R5, R5, R27, R0 ;  /* 0x0000001b05057224 */ /* 0x000fc600078e0200 */
[----:B------:R-:W3:Y:S01]  /*0be0*/  LDC R12, c[0x0][0x658] ;  /* 0x00019600ff0c7b82 */ /* 0x000ee20000000800 */
[----:B0-----:R-:W-:Y:S01]  /*0bf0*/  ISETP.NE.U32.AND P0, PT, R24, RZ, PT ;  /* 0x000000ff1800720c */ /* 0x001fe20003f05070 */
[----:B------:R-:W-:Y:S02]  /*0c00*/  IMAD.IADD R5, R9, 0x1, R5 ;  /* 0x0000000109057824 */ /* 0x000fe400078e0205 */
[----:B------:R-:W-:Y:S01]  /*0c10*/  IMAD.MOV.U32 R9, RZ, RZ, -0x1 ;  /* 0xffffffffff097424 */ /* 0x000fe200078e00ff */
[----:B------:R-:W-:-:S03]  /*0c20*/  ISETP.NE.AND.EX P0, PT, R25, RZ, PT, P0 ;  /* 0x000000ff1900720c */ /* 0x000fc60003f05300 */
[----:B------:R-:W0:Y:S01]  /*0c30*/  LDC R15, c[0x0][0x600] ;  /* 0x00018000ff0f7b82 */ /* 0x000e220000000800 */
[-CC-:B-1----:R-:W-:Y:S02]  /*0c40*/  SHF.R.U64 R13, R8, R6.reuse, R5.reuse ;  /* 0x00000006080d7219 */ /* 0x182fe40000001205 */
[----:B------:R-:W-:-:S05]  /*0c50*/  SHF.R.U32.HI R0, RZ, R6, R5 ;  /* 0x00000006ff007219 */ /* 0x000fca0000011605 */
[----:B------:R-:W1:Y:S01]  /*0c60*/  LDC R14, c[0x0][0x648] ;  /* 0x00019200ff0e7b82 */ /* 0x000e620000000800 */
[-CC-:B--2---:R-:W-:Y:S02]  /*0c70*/  SHF.R.U64 R27, R13, R11.reuse, R0.reuse ;  /* 0x0000000b0d1b7219 */ /* 0x184fe40000001200 */
[----:B------:R-:W-:-:S05]  /*0c80*/  SHF.R.U32.HI R5, RZ, R11, R0 ;  /* 0x0000000bff057219 */ /* 0x000fca0000011600 */
[----:B------:R-:W2:Y:S01]  /*0c90*/  LDC R20, c[0x0][0x638] ;  /* 0x00018e00ff147b82 */ /* 0x000ea20000000800 */
[-CC-:B---3--:R-:W-:Y:S02]  /*0ca0*/  SHF.R.U64 R26, R27, R12.reuse, R5.reuse ;  /* 0x0000000c1b1a7219 */ /* 0x188fe40000001205 */
[-C--:B------:R-:W-:Y:S02]  /*0cb0*/  SHF.L.U32 R0, R9, R12.reuse, RZ ;  /* 0x0000000c09007219 */ /* 0x080fe400000006ff */
[----:B------:R-:W-:Y:S01]  /*0cc0*/  SHF.R.U32.HI R5, RZ, R12, R5 ;  /* 0x0000000cff057219 */ /* 0x000fe20000011605 */
[----:B------:R-:W-:Y:S01]  /*0cd0*/  IMAD.MOV.U32 R4, RZ, RZ, R26 ;  /* 0x000000ffff047224 */ /* 0x000fe200078e001a */
[----:B------:R-:W-:Y:S01]  /*0ce0*/  LOP3.LUT R10, RZ, R0, RZ, 0x33, !PT ;  /* 0x00000000ff0a7212 */ /* 0x000fe200078e33ff */
[----:B------:R-:W3:Y:S01]  /*0cf0*/  LDC R23, c[0x0][0x610] ;  /* 0x00018400ff177b82 */ /* 0x000ee20000000800 */
[----:B------:R-:W-:Y:S05]  /*0d00*/  @!P0 BRA `(.L_x_10) ;  /* 0x0000000000288947 */ /* 0x000fea0003800000 */
[----:B------:R-:W4:Y:S02]  /*0d10*/  LDC R9, c[0x0][0x64c] ;  /* 0x00019300ff097b82 */ /* 0x000f240000000800 */
[----:B----4-:R-:W-:-:S05]  /*0d20*/  IADD3 R9, P0, R26, R9, RZ ;  /* 0x000000091a097210 */ /* 0x010fca0007f1e0ff */
        /* <DEDUP_REMOVED lines=8> */
.L_x_10:
[----:B-1----:R-:W-:Y:S01]  /*0db0*/  SHF.R.U64 R4, R4, R14, R5 ;  /* 0x0000000e04047219 */ /* 0x002fe20000001205 */
[----:B0-----:R-:W-:Y:S01]  /*0dc0*/  VIADD R6, R15, 0xffffffff ;  /* 0xffffffff0f067836 */ /* 0x001fe20000000000 */
[----:B------:R-:W-:Y:S02]  /*0dd0*/  SHF.L.U32 R0, R21, R12, RZ ;  /* 0x0000000c15007219 */ /* 0x000fe400000006ff */
[----:B------:R-:W-:Y:S01]  /*0de0*/  LOP3.LUT R5, R27, R10, RZ, 0xc0, !PT ;  /* 0x0000000a1b057212 */ /* 0x000fe200078ec0ff */
[----:B------:R-:W-:Y:S01]  /*0df0*/  IMAD.MOV R7, RZ, RZ, -R4 ;  /* 0x000000ffff077224 */ /* 0x000fe200078e0a04 */
[----:B------:R-:W-:Y:S02]  /*0e00*/  SEL R3, R3, R30, !P1 ;  /* 0x0000001e03037207 */ /* 0x000fe40004800000 */
[----:B------:R-:W-:Y:S01]  /*0e10*/  LOP3.LUT R6, R13, R6, RZ, 0xc0, !PT ;  /* 0x000000060d067212 */ /* 0x000fe200078ec0ff */
[----:B------:R-:W-:Y:S02]  /*0e20*/  IMAD R4, R0, R4, R5 ;  /* 0x0000000400047224 */ /* 0x000fe400078e0205 */
[----:B--2---:R-:W-:-:S02]  /*0e30*/  IMAD R0, R7, R20, R26 ;  /* 0x0000001407007224 */ /* 0x004fc400078e021a */
[----:B---3--:R-:W-:Y:S02]  /*0e40*/  IMAD R3, R4, R23, R3 ;  /* 0x0000001704037224 */ /* 0x008fe400078e0203 */
[----:B------:R-:W-:Y:S02]  /*0e50*/  IMAD R154, R0, R15, R6 ;  /* 0x0000000f009a7224 */ /* 0x000fe400078e0206 */
[----:B------:R-:W-:Y:S02]  /*0e60*/  IMAD.MOV.U32 R4, RZ, RZ, 0x1 ;  /* 0x00000001ff047424 */ /* 0x000fe400078e00ff */
[----:B------:R-:W-:Y:S01]  /*0e70*/  IMAD.MOV.U32 R23, RZ, RZ, R28 ;  /* 0x000000ffff177224 */ /* 0x000fe200078e001c */
[----:B------:R-:W-:Y:S02]  /*0e80*/  SEL R153, R154, R3, !P1 ;  /* 0x000000039a997207 */ /* 0x000fe40004800000 */
[----:B------:R-:W-:Y:S02]  /*0e90*/  PRMT R0, R4, 0x7610, R0 ;  /* 0x0000761004007816 */ /* 0x000fe40000000000 */
[----:B------:R-:W-:-:S07]  /*0ea0*/  SEL R154, R3, R154, !P1 ;  /* 0x0000009a039a7207 */ /* 0x000fce0004800000 */
.L_x_8:
[----:B------:R-:W-:-:S08]  /*0eb0*/  NOP ;  /* 0x0000000000007918 */ /* 0x000fd00000000000 */
[----:B------:R-:W0:Y:S02]  /*0ec0*/  USETMAXREG.TRY_ALLOC.CTAPOOL UP0, 0xe8 ;  /* 0x000000e8000079c8 */ /* 0x000e240008000600 */
[----:B0-----:R-:W-:-:S13]  /*0ed0*/  PLOP3.LUT P0, PT, PT, PT, UP0, 0x80, 0x0 ;  /* 0x000000000000781c */ /* 0x001fda0003f0f008 */
[----:B------:R-:W-:Y:S05]  /*0ee0*/  @!P0 BRA `(.L_x_8) ;  /* 0xfffffffc00f08947 */ /* 0x000fea000383ffff */
[----:B------:R-:W-:Y:S01]  /*0ef0*/  ULDC.64 UR4, c[0x0][0x598] ;  /* 0x0001660000047ab9 */ /* 0x000fe20000000a00 */
[----:B------:R-:W-:Y:S01]  /*0f00*/  ULDC.64 UR36, c[0x0][0x208] ;  /* 0x0000820000247ab9 */ /* 0x000fe20000000a00 */
[----:B------:R-:W-:-:S04]  /*0f10*/  ISETP.NE.U32.AND P0, PT, RZ, UR4, PT ;  /* 0x00000004ff007c0c */ /* 0x000fc8000bf05070 */
[----:B------:R-:W-:-:S13]  /*0f20*/  ISETP.NE.AND.EX P0, PT, RZ, UR5, PT, P0 ;  /* 0x00000005ff007c0c */ /* 0x000fda000bf05300 */
[----:B------:R-:W-:Y:S05]  /*0f30*/  @!P0 BRA `(.L_x_11) ;  /* 0x00000000001c8947 */ /* 0x000fea0003800000 */
[----:B------:R-:W0:Y:S02]  /*0f40*/  LDC.64 R4, c[0x0][0x598] ;  /* 0x00016600ff047b82 */ /* 0x000e240000000a00 */
[----:B0-----:R-:W2:Y:S02]  /*0f50*/  LDG.E.64 R4, desc[UR36][R4.64] ;  /* 0x0000002404047981 */ /* 0x001ea4000c1e1b00 */
[----:B--2---:R-:W-:-:S04]  /*0f60*/  ISETP.NE.U32.AND P0, PT, R4, RZ, PT ;  /* 0x000000ff0400720c */ /* 0x004fc80003f05070 */
[----:B------:R-:W-:-:S13]  /*0f70*/  ISETP.NE.AND.EX P0, PT, R5, RZ, PT, P0 ;  /* 0x000000ff0500720c */ /* 0x000fda0003f05300 */
[----:B------:R-:W-:Y:S05]  /*0f80*/  @!P0 BRA `(.L_x_11) ;  /* 0x0000000000088947 */ /* 0x000fea0003800000 */
[----:B------:R0:W5:Y:S01]  /*0f90*/  LD.E R155, desc[UR36][R4.64] ;  /* 0x00000024049b7980 */ /* 0x000162000c101900 */
[----:B------:R-:W-:Y:S05]  /*0fa0*/  BRA `(.L_x_12) ;  /* 0x0000000000247947 */ /* 0x000fea0003800000 */
.L_x_11:
[----:B------:R-:W-:Y:S02]  /*0fb0*/  ULDC.64 UR4, c[0x0][0x588] ;  /* 0x0001620000047ab9 */ /* 0x000fe40000000a00 */
[----:B------:R-:W-:-:S04]  /*0fc0*/  ISETP.NE.U32.AND P0, PT, RZ, UR4, PT ;  /* 0x00000004ff007c0c */ /* 0x000fc8000bf05070 */
[----:B------:R-:W-:-:S13]  /*0fd0*/  ISETP.NE.AND.EX P0, PT, RZ, UR5, PT, P0 ;  /* 0x00000005ff007c0c */ /* 0x000fda000bf05300 */
[----:B------:R-:W-:Y:S05]  /*0fe0*/  @!P0 BRA `(.L_x_13) ;  /* 0x00000000000c8947 */ /* 0x000fea0003800000 */
[----:B------:R-:W0:Y:S02]  /*0ff0*/  LDC.64 R4, c[0x0][0x588] ;  /* 0x00016200ff047b82 */ /* 0x000e240000000a00 */
[----:B0-----:R1:W5:Y:S01]  /*1000*/  LDG.E R155, desc[UR36][R4.64] ;  /* 0x00000024049b7981 */ /* 0x001362000c1e1900 */
[----:B------:R-:W-:Y:S05]  /*1010*/  BRA `(.L_x_12) ;  /* 0x0000000000087947 */ /* 0x000fea0003800000 */
.L_x_13:
[----:B------:R-:W-:Y:S02]  /*1020*/  ULDC UR4, c[0x0][0x580] ;  /* 0x0001600000047ab9 */ /* 0x000fe40000000800 */
[----:B------:R-:W-:-:S07]  /*1030*/  IMAD.U32 R155, RZ, RZ, UR4 ;  /* 0x00000004ff9b7e24 */ /* 0x000fce000f8e00ff */
.L_x_12:
[----:B------:R-:W-:Y:S02]  /*1040*/  ULDC.64 UR4, c[0x0][0x5a0] ;  /* 0x0001680000047ab9 */ /* 0x000fe40000000a00 */
[----:B------:R-:W-:-:S04]  /*1050*/  ISETP.NE.U32.AND P0, PT, RZ, UR4, PT ;  /* 0x00000004ff007c0c */ /* 0x000fc8000bf05070 */
[----:B------:R-:W-:-:S13]  /*1060*/  ISETP.NE.AND.EX P0, PT, RZ, UR5, PT, P0 ;  /* 0x00000005ff007c0c */ /* 0x000fda000bf05300 */
[----:B------:R-:W-:Y:S05]  /*1070*/  @!P0 BRA `(.L_x_14) ;  /* 0x00000000001c8947 */ /* 0x000fea0003800000 */
[----:B01----:R-:W0:Y:S02]  /*1080*/  LDC.64 R4, c[0x0][0x5a0] ;  /* 0x00016800ff047b82 */ /* 0x003e240000000a00 */
[----:B0-----:R-:W2:Y:S02]  /*1090*/  LDG.E.64 R4, desc[UR36][R4.64] ;  /* 0x0000002404047981 */ /* 0x001ea4000c1e1b00 */
[----:B--2---:R-:W-:-:S04]  /*10a0*/  ISETP.NE.U32.AND P0, PT, R4, RZ, PT ;  /* 0x000000ff0400720c */ /* 0x004fc80003f05070 */
[----:B------:R-:W-:-:S13]  /*10b0*/  ISETP.NE.AND.EX P0, PT, R5, RZ, PT, P0 ;  /* 0x000000ff0500720c */ /* 0x000fda0003f05300 */
[----:B------:R-:W-:Y:S05]  /*10c0*/  @!P0 BRA `(.L_x_14) ;  /* 0x0000000000088947 */ /* 0x000fea0003800000 */
[----:B------:R0:W5:Y:S01]  /*10d0*/  LD.E R156, desc[UR36][R4.64] ;  /* 0x00000024049c7980 */ /* 0x000162000c101900 */
[----:B------:R-:W-:Y:S05]  /*10e0*/  BRA `(.L_x_15) ;  /* 0x0000000000247947 */ /* 0x000fea0003800000 */
.L_x_14:
[----:B------:R-:W-:Y:S02]  /*10f0*/  ULDC.64 UR4, c[0x0][0x590] ;  /* 0x0001640000047ab9 */ /* 0x000fe40000000a00 */
[----:B------:R-:W-:-:S04]  /*1100*/  ISETP.NE.U32.AND P0, PT, RZ, UR4, PT ;  /* 0x00000004ff007c0c */ /* 0x000fc8000bf05070 */
[----:B------:R-:W-:-:S13]  /*1110*/  ISETP.NE.AND.EX P0, PT, RZ, UR5, PT, P0 ;  /* 0x00000005ff007c0c */ /* 0x000fda000bf05300 */
[----:B------:R-:W-:Y:S05]  /*1120*/  @!P0 BRA `(.L_x_16) ;  /* 0x00000000000c8947 */ /* 0x000fea0003800000 */
[----:B------:R-:W2:Y:S02]  /*1130*/  LDC.64 R156, c[0x0][0x590] ;  /* 0x00016400ff9c7b82 */ /* 0x000ea40000000a00 */
[----:B--2---:R2:W5:Y:S01]  /*1140*/  LDG.E R156, desc[UR36][R156.64] ;  /* 0x000000249c9c7981 */ /* 0x004562000c1e1900 */
[----:B------:R-:W-:Y:S05]  /*1150*/  BRA `(.L_x_15) ;  /* 0x0000000000087947 */ /* 0x000fea0003800000 */
.L_x_16:
[----:B------:R-:W-:Y:S02]  /*1160*/  ULDC UR4, c[0x0][0x584] ;  /* 0x0001610000047ab9 */ /* 0x000fe40000000800 */
[----:B------:R-:W-:-:S07]  /*1170*/  IMAD.U32 R156, RZ, RZ, UR4 ;  /* 0x00000004ff9c7e24 */ /* 0x000fce000f8e00ff */
.L_x_15:
[----:B------:R-:W-:-:S13]  /*1180*/  LOP3.LUT P0, RZ, R0, 0xff, RZ, 0xc0, !PT ;  /* 0x000000ff00ff7812 */ /* 0x000fda000780c0ff */
[----:B------:R-:W-:Y:S05]  /*1190*/  @!P0 EXIT ;  /* 0x000000000000894d */ /* 0x000fea0003800000 */
[----:B------:R-:W-:Y:S01]  /*11a0*/  ULDC UR4, c[0x0][0x28c] ;  /* 0x0000a30000047ab9 */ /* 0x000fe20000000800 */
[----:B--2---:R-:W-:Y:S01]  /*11b0*/  LOP3.LUT R157, R19, 0x1, RZ, 0xfc, !PT ;  /* 0x00000001139d7812 */ /* 0x004fe200078efcff */
[----:B------:R-:W-:Y:S01]  /*11c0*/  UIADD3 UR4, UR4, 0x1f, URZ ;  /* 0x0000001f04047890 */ /* 0x000fe2000fffe03f */
[----:B------:R-:W-:Y:S01]  /*11d0*/  UMOV UR38, URZ ;  /* 0x0000003f00267c82 */ /* 0x000fe20008000000 */
[----:B------:R-:W-:Y:S02]  /*11e0*/  UMOV UR39, URZ ;  /* 0x0000003f00277c82 */ /* 0x000fe40008000000 */
[----:B------:R-:W-:-:S04]  /*11f0*/  USHF.R.S32.HI UR5, URZ, 0x1f, UR4 ;  /* 0x0000001f3f057899 */ /* 0x000fc80008011404 */
[----:B------:R-:W-:-:S04]  /*1200*/  ULEA.HI UR5, UR5, UR4, URZ, 0x5 ;  /* 0x0000000405057291 */ /* 0x000fc8000f8f283f */
[----:B------:R-:W-:-:S12]  /*1210*/  USHF.R.S32.HI UR40, URZ, 0x5, UR5 ;  /* 0x000000053f287899 */ /* 0x000fd80008011405 */
.L_x_290:
[----:B------:R-:W-:Y:S01]  /*1220*/  LOP3.LUT R0, R18, 0x80, RZ, 0xc0, !PT ;  /* 0x0000008012007812 */ /* 0x000fe200078ec0ff */
[----:B--2---:R-:W2:Y:S01]  /*1230*/  S2UR UR7, SR_CgaCtaId ;  /* 0x00000000000779c3 */ /* 0x004ea20000008800 */
[----:B------:R-:W-:Y:S02]  /*1240*/  UMOV UR6, 0x400 ;  /* 0x0000040000067882 */ /* 0x000fe40000000000 */
[----:B------:R-:W-:-:S06]  /*1250*/  SHF.R.U32.HI R0, RZ, 0x7, R0 ;  /* 0x00000007ff007819 */ /* 0x000fcc0000011600 */
[----:B---3--:R-:W3:Y:S01]  /*1260*/  SHFL.IDX PT, R0, R0, RZ, 0x1f ;  /* 0x00001fff00007589 */ /* 0x008ee200000e0000 */
[----:B--2---:R-:W-:Y:S01]  /*1270*/  ULEA UR6, UR7, UR6, 0x18 ;  /* 0x0000000607067291 */ /* 0x004fe2000f8ec03f */
[----:B---3--:R-:W-:-:S13]  /*1280*/  R2UR UR4, R0 ;  /* 0x00000000000472ca */ /* 0x008fda00000e0000 */
[----:B------:R-:W-:-:S04]  /*1290*/  ULEA.HI UR5, UR4, UR4, URZ, 0x1 ;  /* 0x0000000404057291 */ /* 0x000fc8000f8f083f */
[----:B------:R-:W-:-:S04]  /*12a0*/  ULOP3.LUT UR5, UR5, 0x7fffe, URZ, 0xc0, !UPT ;  /* 0x0007fffe05057892 */ /* 0x000fc8000f8ec03f */
[----:B------:R-:W-:-:S03]  /*12b0*/  UIADD3 UR5, UR4, -UR5, URZ ;  /* 0x8000000504057290 */ /* 0x000fc6000fffe03f */
[----:B------:R-:W-:Y:S01]  /*12c0*/  ULDC UR4, c[0x0][0x28c] ;  /* 0x0000a30000047ab9 */ /* 0x000fe20000000800 */
[----:B------:R-:W-:Y:S01]  /*12d0*/  ULEA UR5, UR5, UR6, 0xd ;  /* 0x0000000605057291 */ /* 0x000fe2000f8e683f */
[----:B------:R-:W-:-:S03]  /*12e0*/  ISETP.LT.AND P0, PT, RZ, UR4, PT ;  /* 0x00000004ff007c0c */ /* 0x000fc6000bf01270 */
[----:B------:R-:W-:-:S04]  /*12f0*/  UIADD3 UR5, UR5, 0x100, URZ ;  /* 0x0000010005057890 */ /* 0x000fc8000fffe03f */
[----:B------:R-:W-:-:S04]  /*1300*/  USHF.R.U32.HI UR5, URZ, 0x4, UR5 ;  /* 0x000000043f057899 */ /* 0x000fc80008011605 */
[----:B------:R-:W-:Y:S02]  /*1310*/  ULOP3.LUT UR41, UR5, 0x3fff, URZ, 0xc0, !UPT ;  /* 0x00003fff05297892 */ /* 0x000fe4000f8ec03f */
[----:B-1--4-:R-:W-:Y:S10]  /*1320*/  @P0 BRA `(.L_x_17) ;  /* 0x0000000000400947 */ /* 0x012ff40003800000 */
[----:B------:R-:W-:Y:S01]  /*1330*/  MOV R0, 0x0 ;  /* 0x0000000000007802 */ /* 0x000fe20000000f00 */
[----:B------:R-:W-:Y:S01]  /*1340*/  ULDC.64 UR4, c[0x4][0x68] ;  /* 0x01001a0000047ab9 */ /* 0x000fe20000000a00 */
[----:B------:R-:W-:Y:S01]  /*1350*/  ULDC.64 UR6, c[0x4][0x8] ;  /* 0x0100020000067ab9 */ /* 0x000fe20000000a00 */
[----:B01----:R-:W-:Y:S01]  /*1360*/  IMAD.U32 R4, RZ, RZ, UR4 ;  /* 0x00000004ff047e24 */ /* 0x003fe2000f8e00ff */
[----:B------:R0:W1:Y:S01]  /*1370*/  LDC.64 R14, c[0x4][R0] ;  /* 0x01000000000e7b82 */ /* 0x0000620000000a00 */
[----:B------:R-:W-:Y:S01]  /*1380*/  IMAD.U32 R5, RZ, RZ, UR5 ;  /* 0x00000005ff057e24 */ /* 0x000fe2000f8e00ff */
[----:B------:R-:W-:Y:S01]  /*1390*/  ULDC.64 UR4, c[0x4][0x70] ;  /* 0x01001c0000047ab9 */ /* 0x000fe20000000a00 */
[----:B------:R-:W-:Y:S02]  /*13a0*/  IMAD.U32 R10, RZ, RZ, UR6 ;  /* 0x00000006ff0a7e24 */ /* 0x000fe4000f8e00ff */
[----:B------:R-:W-:Y:S02]  /*13b0*/  IMAD.U32 R6, RZ, RZ, UR4 ;  /* 0x00000004ff067e24 */ /* 0x000fe4000f8e00ff */
[----:B------:R-:W-:-:S02]  /*13c0*/  IMAD.U32 R7, RZ, RZ, UR5 ;  /* 0x00000005ff077e24 */ /* 0x000fc4000f8e00ff */
[----:B------:R-:W-:Y:S02]  /*13d0*/  IMAD.U32 R11, RZ, RZ, UR7 ;  /* 0x00000007ff0b7e24 */ /* 0x000fe4000f8e00ff */
[----:B------:R-:W-:Y:S02]  /*13e0*/  IMAD.MOV.U32 R8, RZ, RZ, 0x1e1 ;  /* 0x000001e1ff087424 */ /* 0x000fe400078e00ff */
[----:B------:R-:W-:Y:S02]  /*13f0*/  IMAD.MOV.U32 R12, RZ, RZ, 0x1 ;  /* 0x00000001ff0c7424 */ /* 0x000fe400078e00ff */
[----:B0-----:R-:W-:-:S07]  /*1400*/  IMAD.MOV.U32 R13, RZ, RZ, RZ ;  /* 0x000000ffff0d7224 */ /* 0x001fce00078e00ff */
[----:B------:R-:W-:-:S07]  /*1410*/  LEPC R20, `(.L_x_17) ;  /* 0x000000001014794e */ /* 0x000fce0000000000 */
[----:B-1---5:R-:W-:Y:S05]  /*1420*/  CALL.ABS.NOINC R14 ;  /* 0x000000000e007343 */ /* 0x022fea0003c00000 */
.L_x_17:
[----:B------:R-:W-:-:S13]  /*1430*/  ISETP.NE.AND P0, PT, R157, 0x3, PT ;  /* 0x000000039d00780c */ /* 0x000fda0003f05270 */
[----:B------:R-:W-:Y:S05]  /*1440*/  @!P0 BRA `(.L_x_18) ;  /* 0x0000000000048947 */ /* 0x000fea0003800000 */
[----:B------:R-:W-:Y:S01]  /*1450*/  BPT.TRAP 0x1 ;  /* 0x000000040000795c */ /* 0x000fe20000300000 */
.L_x_18:
[----:B------:R-:W2:Y:S01]  /*1460*/  S2UR UR5, SR_CgaCtaId ;  /* 0x00000000000579c3 */ /* 0x000ea20000008800 */
[----:B------:R-:W-:Y:S01]  /*1470*/  UMOV UR4, 0x400 ;  /* 0x0000040000047882 */ /* 0x000fe20000000000 */
[----:B------:R-:W-:Y:S02]  /*1480*/  IMAD.U32 R0, RZ, RZ, UR38 ;  /* 0x00000026ff007e24 */ /* 0x000fe4000f8e00ff */
[----:B------:R-:W-:-:S03]  /*1490*/  IMAD.U32 R3, RZ, RZ, UR39 ;  /* 0x00000027ff037e24 */ /* 0x000fc6000f8e00ff */
[----:B------:R-:W-:Y:S01]  /*14a0*/  SHF.L.U32 R0, R0, 0x1f, RZ ;  /* 0x0000001f00007819 */ /* 0x000fe200000006ff */
[----:B--2---:R-:W-:-:S06]  /*14b0*/  ULEA UR4, UR5, UR4, 0x18 ;  /* 0x0000000405047291 */ /* 0x004fcc000f8ec03f */
[----:B------:R-:W-:-:S04]  /*14c0*/  IMAD.U32 R6, RZ, RZ, UR4 ;  /* 0x00000004ff067e24 */ /* 0x000fc8000f8e00ff */
[----:B------:R-:W-:-:S04]  /*14d0*/  IMAD R3, R3, 0x8, R6 ;  /* 0x0000000803037824 */ /* 0x000fc800078e0206 */
[----:B------:R2:W3:Y:S01]  /*14e0*/  SYNCS.PHASECHK.TRANS64.TRYWAIT P1, [R3+URZ], R0 ;  /* 0x00000000030075a7 */ /* 0x0004e2000802017f */
[----:B------:R-:W-:Y:S05]  /*14f0*/  @!P0 BRA `(.L_x_19) ;  /* 0x0000000000048947 */ /* 0x000fea0003800000 */
[----:B------:R-:W-:Y:S01]  /*1500*/  BPT.TRAP 0x1 ;  /* 0x000000040000795c */ /* 0x000fe20000300000 */
.L_x_19:
[----:B---3--:R-:W-:Y:S05]  /*1510*/  @P1 BRA `(.L_x_20) ;  /* 0x0000000000081947 */ /* 0x008fea0003800000 */
[----:B------:R-:W3:Y:S02]  /*1520*/  SYNCS.PHASECHK.TRANS64.TRYWAIT P1, [R3+URZ], R0 ;  /* 0x00000000030075a7 */ /* 0x000ee4000802017f */
[----:B---3--:R-:W-:Y:S05]  /*1530*/  @!P1 BRA `(.L_x_21) ;  /* 0x0000008c00249947 */ /* 0x008fea0003800000 */
.L_x_20:
[----:B------:R-:W-:-:S04]  /*1540*/  UISETP.LT.AND UP0, UPT, UR40, 0x1, UPT ;  /* 0x000000012800788c */ /* 0x000fc8000bf01270 */
[----:B------:R-:W-:-:S06]  /*1550*/  USEL UR4, UR40, 0x1, UP0 ;  /* 0x0000000128047887 */ /* 0x000fcc0008000000 */
[----:B--23--:R-:W-:Y:S01]  /*1560*/  IMAD.U32 R0, RZ, RZ, UR4 ;  /* 0x00000004ff007e24 */ /* 0x00cfe2000f8e00ff */
[----:B------:R-:W-:Y:S05]  /*1570*/  WARPSYNC.ALL ;  /* 0x0000000000007948 */ /* 0x000fea0003800000 */
[----:B------:R-:W-:-:S04]  /*1580*/  IADD3 R0, -R0, UR40, RZ ;  /* 0x0000002800007c10 */ /* 0x000fc8000fffe1ff */
[----:B------:R-:W-:Y:S02]  /*1590*/  ISETP.GE.AND P1, PT, R0, 0x1, PT ;  /* 0x000000010000780c */ /* 0x000fe40003f26270 */
[----:B------:R-:W-:Y:S01]  /*15a0*/  R2UR UR4, R6 ;  /* 0x00000000060472ca */ /* 0x000fe200000e0000 */
[----:B------:R-:W-:Y:S01]  /*15b0*/  WARPGROUP.ARRIVE ;  /* 0x00000000000079c5 */ /* 0x000fe20000000000 */
[----:B------:R-:W-:Y:S01]  /*15c0*/  UMOV UR9, 0x40000040 ;  /* 0x4000004000097882 */ /* 0x000fe20000000000 */
[----:B------:R-:W-:-:S10]  /*15d0*/  UMOV UR11, 0x40000040 ;  /* 0x40000040000b7882 */ /* 0x000fd40000000000 */
[----:B------:R-:W-:-:S04]  /*15e0*/  UIADD3 UR4, UR4, 0x10100, URZ ;  /* 0x0001010004047890 */ /* 0x000fc8000fffe03f */
[----:B------:R-:W-:-:S04]  /*15f0*/  USHF.R.U32.HI UR4, URZ, 0x4, UR4 ;  /* 0x000000043f047899 */ /* 0x000fc80008011604 */
[----:B------:R-:W-:Y:S02]  /*1600*/  ULOP3.LUT UR5, UR4, 0x3fff, URZ, 0xc0, !UPT ;  /* 0x00003fff04057892 */ /* 0x000fe4000f8ec03f */
[----:B------:R-:W-:Y:S02]  /*1610*/  ULOP3.LUT UR4, UR41, 0x10000, URZ, 0xfc, !UPT ;  /* 0x0001000029047892 */ /* 0x000fe4000f8efc3f */
[----:B------:R-:W-:Y:S02]  /*1620*/  ULOP3.LUT UR5, UR5, 0x10000, URZ, 0xfc, !UPT ;  /* 0x0001000005057892 */ /* 0x000fe4000f8efc3f */
[----:B------:R-:W-:Y:S02]  /*1630*/  ULEA UR6, UR39, UR4, 0xa ;  /* 0x0000000427067291 */ /* 0x000fe4000f8e503f */
[----:B------:R-:W-:-:S05]  /*1640*/  ULEA UR7, UR39, UR5, 0xb ;  /* 0x0000000527077291 */ /* 0x000fca000f8e583f */
[----:B------:R-:W-:Y:S02]  /*1650*/  UMOV UR8, UR6 ;  /* 0x0000000600087c82 */ /* 0x000fe40008000000 */
[----:B------:R-:W-:Y:S02]  /*1660*/  UMOV UR10, UR7 ;  /* 0x00000007000a7c82 */ /* 0x000fe40008000000 */
[----:B------:R-:W-:Y:S01]  /*1670*/  HGMMA.64x256x8.F32.TF32 R24, gdesc[UR8], RZ, !UPT, gsb0 ;  /* 0x07e00000081879f0 */ /* 0x000fe2000c0028ff */
[----:B------:R-:W-:Y:S02]  /*1680*/  UIADD3 UR8, UR6, 0x2, URZ ;  /* 0x0000000206087890 */ /* 0x000fe4000fffe03f */
[----:B------:R-:W-:Y:S01]  /*1690*/  UIADD3 UR10, UR7, 0x2, URZ ;  /* 0x00000002070a7890 */ /* 0x000fe2000fffe03f */
[----:B------:R-:W-:Y:S01]  /*16a0*/  UMOV UR9, 0x40000040 ;  /* 0x4000004000097882 */ /* 0x000fe20000000000 */
[----:B------:R-:W-:Y:S01]  /*16b0*/  UMOV UR11, 0x40000040 ;  /* 0x40000040000b7882 */ /* 0x000fe20000000000 */
[----:B------:R-:W-:-:S02]  /*16c0*/  WARPGROUP.DEPBAR.LE gsb0, 0x0 ;  /* 0x00008000000079c5 */ /* 0x000fc40000010000 */
[----:B------:R-:W-:-:S15]  /*16d0*/  WARPGROUP.ARRIVE ;  /* 0x00000000000079c5 */ /* 0x000fde0000000000 */
[----:B------:R-:W-:-:S05]  /*16e0*/  NOP ;  /* 0x0000000000007918 */ /* 0x000fca0000000000 */
[----:B------:R-:W-:Y:S01]  /*16f0*/  HGMMA.64x256x8.F32.TF32 R24, gdesc[UR8], R24, gsb0 ;  /* 0x07e00000081879f0 */ /* 0x000fe20008002818 */
[----:B------:R-:W-:Y:S02]  /*1700*/  UIADD3 UR8, UR6, 0x4, URZ ;  /* 0x0000000406087890 */ /* 0x000fe4000fffe03f */
[----:B------:R-:W-:Y:S01]  /*1710*/  UIADD3 UR10, UR7, 0x4, URZ ;  /* 0x00000004070a7890 */ /* 0x000fe2000fffe03f */
[----:B------:R-:W-:Y:S01]  /*1720*/  UMOV UR9, 0x40000040 ;  /* 0x4000004000097882 */ /* 0x000fe20000000000 */
[----:B------:R-:W-:Y:S01]  /*1730*/  UMOV UR11, 0x40000040 ;  /* 0x40000040000b7882 */ /* 0x000fe20000000000 */
[----:B------:R-:W-:Y:S02]  /*1740*/  WARPGROUP.DEPBAR.LE gsb0, 0x0 ;  /* 0x00008000000079c5 */ /* 0x000fe40000010000 */
        /* <DEDUP_REMOVED lines=10> */
[----:B------:R-:W-:Y:S03]  /*17f0*/  HGMMA.64x256x8.F32.TF32 R24, gdesc[UR8], R24, gsb0 ;  /* 0x07e00000081879f0 */ /* 0x000fe60008002818 */
[----:B------:R-:W-:Y:S02]  /*1800*/  WARPGROUP.DEPBAR.LE gsb0, 0x0 ;  /* 0x00008000000079c5 */ /* 0x000fe40000010000 */
[----:B------:R-:W-:Y:S05]  /*1810*/  @!P1 BRA `(.L_x_22) ;  /* 0x0000000400309947 */ /* 0x000fea0003800000 */
[----:B------:R-:W-:Y:S02]  /*1820*/  UIADD3 UR6, UR39, 0x1, URZ ;  /* 0x0000000127067890 */ /* 0x000fe4000fffe03f */
[----:B------:R-:W-:Y:S02]  /*1830*/  IMAD.U32 R3, RZ, RZ, UR39 ;  /* 0x00000027ff037e24 */ /* 0x000fe4000f8e00ff */
[----:B------:R-:W-:-:S04]  /*1840*/  UISETP.NE.AND UP0, UPT, UR6, 0x4, UPT ;  /* 0x000000040600788c */ /* 0x000fc8000bf05270 */
[----:B------:R-:W-:Y:S02]  /*1850*/  USEL UR7, URZ, 0x1, UP0 ;  /* 0x000000013f077887 */ /* 0x000fe40008000000 */
[----:B------:R-:W-:Y:S02]  /*1860*/  USEL UR6, UR6, URZ, UP0 ;  /* 0x0000003f06067287 */ /* 0x000fe40008000000 */
[----:B------:R-:W-:-:S06]  /*1870*/  ULOP3.LUT UR7, UR38, UR7, URZ, 0x3c, !UPT ;  /* 0x0000000726077292 */ /* 0x000fcc000f8e3c3f */
[----:B------:R-:W-:-:S07]  /*1880*/  IMAD.U32 R7, RZ, RZ, UR7 ;  /* 0x00000007ff077e24 */ /* 0x000fce000f8e00ff */
.L_x_29:
[----:B------:R-:W-:Y:S05]  /*1890*/  @!P0 BRA `(.L_x_23) ;  /* 0x0000000000048947 */ /* 0x000fea0003800000 */
[----:B------:R-:W-:Y:S01]  /*18a0*/  BPT.TRAP 0x1 ;  /* 0x000000040000795c */ /* 0x000fe20000300000 */
.L_x_23:
[----:B------:R-:W2:Y:S01]  /*18b0*/  S2UR UR8, SR_CgaCtaId ;  /* 0x00000000000879c3 */ /* 0x000ea20000008800 */
[----:B------:R-:W-:Y:S01]  /*18c0*/  UMOV UR7, 0x400 ;  /* 0x0000040000077882 */ /* 0x000fe20000000000 */
[----:B01----:R-:W-:Y:S01]  /*18d0*/  IMAD.U32 R5, RZ, RZ, UR6 ;  /* 0x00000006ff057e24 */ /* 0x003fe2000f8e00ff */
[----:B------:R-:W-:Y:S01]  /*18e0*/  SHF.L.U32 R4, R7, 0x1f, RZ ;  /* 0x0000001f07047819 */ /* 0x000fe200000006ff */
[----:B--2---:R-:W-:-:S06]  /*18f0*/  ULEA UR7, UR8, UR7, 0x18 ;  /* 0x0000000708077291 */ /* 0x004fcc000f8ec03f */
[----:B------:R-:W-:-:S04]  /*1900*/  IMAD.U32 R6, RZ, RZ, UR7 ;  /* 0x00000007ff067e24 */ /* 0x000fc8000f8e00ff */
[----:B------:R-:W-:-:S04]  /*1910*/  IMAD R5, R5, 0x8, R6 ;  /* 0x0000000805057824 */ /* 0x000fc800078e0206 */
[----:B------:R0:W1:Y:S01]  /*1920*/  SYNCS.PHASECHK.TRANS64.TRYWAIT P1, [R5+URZ], R4 ;  /* 0x00000004050075a7 */ /* 0x000062000802017f */
[----:B------:R-:W-:Y:S05]  /*1930*/  @!P0 BRA `(.L_x_24) ;  /* 0x0000000000048947 */ /* 0x000fea0003800000 */
[----:B------:R-:W-:Y:S01]  /*1940*/  BPT.TRAP 0x1 ;  /* 0x000000040000795c */ /* 0x000fe20000300000 */
.L_x_24:
[----:B-1----:R-:W-:Y:S05]  /*1950*/  @P1 BRA `(.L_x_25) ;  /* 0x0000000000081947 */ /* 0x002fea0003800000 */
[----:B------:R-:W1:Y:S02]  /*1960*/  SYNCS.PHASECHK.TRANS64.TRYWAIT P1, [R5+URZ], R4 ;  /* 0x00000004050075a7 */ /* 0x000e64000802017f */
[----:B-1----:R-:W-:Y:S05]  /*1970*/  @!P1 BRA `(.L_x_26) ;  /* 0x0000008800289947 */ /* 0x002fea0003800000 */
.L_x_25:
[----:B------:R-:W-:Y:S01]  /*1980*/  ULEA UR7, UR6, UR4, 0xa ;  /* 0x0000000406077291 */ /* 0x000fe2000f8e503f */
[----:B------:R-:W-:Y:S01]  /*1990*/  WARPGROUP.ARRIVE ;  /* 0x00000000000079c5 */ /* 0x000fe20000000000 */
[----:B------:R-:W-:Y:S01]  /*19a0*/  ULEA UR12, UR6, UR5, 0xb ;  /* 0x00000005060c7291 */ /* 0x000fe2000f8e583f */
[----:B------:R-:W-:Y:S01]  /*19b0*/  UMOV UR9, 0x40000040 ;  /* 0x4000004000097882 */ /* 0x000fe20000000000 */
[----:B------:R-:W-:-:S03]  /*19c0*/  UMOV UR11, 0x40000040 ;  /* 0x40000040000b7882 */ /* 0x000fc60000000000 */
[----:B------:R-:W-:Y:S02]  /*19d0*/  UMOV UR8, UR7 ;  /* 0x0000000700087c82 */ /* 0x000fe40008000000 */
[----:B------:R-:W-:Y:S02]  /*19e0*/  UMOV UR10, UR12 ;  /* 0x0000000c000a7c82 */ /* 0x000fe40008000000 */
[----:B------:R-:W-:Y:S01]  /*19f0*/  HGMMA.64x256x8.F32.TF32 R24, gdesc[UR8], R24, gsb0 ;  /* 0x07e00000081879f0 */ /* 0x000fe20008002818 */
        /* <DEDUP_REMOVED lines=26> */
[----:B------:R-:W-:Y:S01]  /*1ba0*/  BPT.TRAP 0x1 ;  /* 0x000000040000795c */ /* 0x000fe20000300000 */
.L_x_27:
[----:B------:R-:W-:-:S13]  /*1bb0*/  ISETP.NE.AND P1, PT, R22, RZ, PT ;  /* 0x000000ff1600720c */ /* 0x000fda0003f25270 */
[----:B01----:R-:W-:-:S04]  /*1bc0*/  @P1 IMAD R4, R3, 0x8, R6 ;  /* 0x0000000803041824 */ /* 0x003fc800078e0206 */
[----:B------:R-:W-:-:S05]  /*1bd0*/  @P1 VIADD R5, R4, 0x20 ;  /* 0x0000002004051836 */ /* 0x000fca0000000000 */
[----:B------:R-:W-:-:S04]  /*1be0*/  @P1 PRMT R5, R152, 0x654, R5 ;  /* 0x0000065498051816 */ /* 0x000fc80000000005 */
[----:B------:R0:W-:Y:S01]  /*1bf0*/  @P1 SYNCS.ARRIVE.TRANS64.RED.A1T0 RZ, [R5+URZ], RZ ;  /* 0x000000ff05ff19a7 */ /* 0x0001e2000810043f */
[----:B------:R-:W-:-:S13]  /*1c00*/  ISETP.GT.U32.AND P1, PT, R19, 0x1, PT ;  /* 0x000000011300780c */ /* 0x000fda0003f24070 */
[----:B0-----:R-:W-:Y:S05]  /*1c10*/  @P1 BRA `(.L_x_28) ;  /* 0x0000000000041947 */ /* 0x001fea0003800000 */
[----:B------:R-:W-:Y:S01]  /*1c20*/  BPT.TRAP 0x1 ;  /* 0x000000040000795c */ /* 0x000fe20000300000 */
.L_x_28:
[----:B------:R-:W-:Y:S01]  /*1c30*/  UIADD3 UR6, UR6, 0x1, URZ ;  /* 0x0000000106067890 */ /* 0x000fe2000fffe03f */
[C---:B------:R-:W-:Y:S01]  /*1c40*/  ISETP.GT.AND P2, PT, R0.reuse, 0x1, PT ;  /* 0x000000010000780c */ /* 0x040fe20003f44270 */
[----:B------:R-:W-:Y:S02]  /*1c50*/  VIADD R3, R3, 0x1 ;  /* 0x0000000103037836 */ /* 0x000fe40000000000 */
[----:B------:R-:W-:Y:S01]  /*1c60*/  UISETP.NE.AND UP0, UPT, UR6, 0x4, UPT ;  /* 0x000000040600788c */ /* 0x000fe2000bf05270 */
[----:B------:R-:W-:Y:S02]  /*1c70*/  VIADD R0, R0, 0xffffffff ;  /* 0xffffffff00007836 */ /* 0x000fe40000000000 */
[C---:B------:R-:W-:Y:S01]  /*1c80*/  ISETP.NE.AND P1, PT, R3.reuse, 0x4, PT ;  /* 0x000000040300780c */ /* 0x040fe20003f25270 */
[----:B------:R-:W-:Y:S02]  /*1c90*/  USEL UR7, URZ, 0x1, UP0 ;  /* 0x000000013f077887 */ /* 0x000fe40008000000 */
[----:B------:R-:W-:Y:S01]  /*1ca0*/  USEL UR6, UR6, URZ, UP0 ;  /* 0x0000003f06067287 */ /* 0x000fe20008000000 */
[----:B------:R-:W-:-:S03]  /*1cb0*/  SEL R3, R3, RZ, P1 ;  /* 0x000000ff03037207 */ /* 0x000fc60000800000 */
[----:B------:R-:W-:Y:S01]  /*1cc0*/  LOP3.LUT R7, R7, UR7, RZ, 0x3c, !PT ;  /* 0x0000000707077c12 */ /* 0x000fe2000f8e3cff */
[----:B------:R-:W-:Y:S07]  /*1cd0*/  @P2 BRA `(.L_x_29) ;  /* 0xfffffff800ec2947 */ /* 0x000fee000383ffff */
.L_x_22:
[----:B------:R-:W2:Y:S02]  /*1ce0*/  LDC R0, c[0x0][0x28c] ;  /* 0x0000a300ff007b82 */ /* 0x000ea40000000800 */
[----:B--2---:R-:W-:-:S13]  /*1cf0*/  ISETP.GE.AND P1, PT, R0, 0x1, PT ;  /* 0x000000010000780c */ /* 0x004fda0003f26270 */
[----:B------:R-:W-:Y:S05]  /*1d00*/  @!P1 BRA `(.L_x_30) ;  /* 0x0000000000409947 */ /* 0x000fea0003800000 */
[----:B------:R-:W-:Y:S05]  /*1d10*/  @!P0 BRA `(.L_x_31) ;  /* 0x0000000000048947 */ /* 0x000fea0003800000 */
[----:B------:R-:W-:Y:S01]  /*1d20*/  BPT.TRAP 0x1 ;  /* 0x000000040000795c */ /* 0x000fe20000300000 */
.L_x_31:
[----:B------:R-:W-:Y:S01]  /*1d30*/  ISETP.NE.AND P0, PT, R22, RZ, PT ;  /* 0x000000ff1600720c */ /* 0x000fe20003f05270 */
[----:B------:R-:W-:-:S12]  /*1d40*/  UISETP.LT.AND UP1, UPT, UR40, 0x1, UPT ;  /* 0x000000012800788c */ /* 0x000fd8000bf21270 */
[----:B------:R-:W-:-:S05]  /*1d50*/  VOTEU.ANY UP0, P0 ;  /* 0x00000000003f7886 */ /* 0x000fca0000000100 */
[----:B------:R-:W-:-:S04]  /*1d60*/  @UP0 USEL UR4, UR40, 0x1, UP1 ;  /* 0x0000000128040887 */ /* 0x000fc80008800000 */
[----:B------:R-:W-:-:S06]  /*1d70*/  @UP0 UIADD3 UR4, UR39, UR40, -UR4 ;  /* 0x0000002827040290 */ /* 0x000fcc000fffe804 */
[----:B------:R-:W-:-:S04]  /*1d80*/  IMAD.U32 R0, RZ, RZ, UR4 ;  /* 0x00000004ff007e24 */ /* 0x000fc8000f8e00ff */
[----:B------:R-:W-:-:S05]  /*1d90*/  @P0 IMAD.SHL.U32 R0, R0, 0x8, RZ ;  /* 0x0000000800000824 */ /* 0x000fca00078e00ff */
[----:B------:R-:W-:-:S04]  /*1da0*/  @P0 LOP3.LUT R0, R0, 0x18, RZ, 0xc0, !PT ;  /* 0x0000001800000812 */ /* 0x000fc800078ec0ff */
[----:B------:R-:W-:-:S04]  /*1db0*/  @P0 IADD3 R3, R6, 0x20, R0 ;  /* 0x0000002006030810 */ /* 0x000fc80007ffe000 */
[----:B------:R-:W-:-:S04]  /*1dc0*/  @P0 PRMT R3, R152, 0x654, R3 ;  /* 0x0000065498030816 */ /* 0x000fc80000000003 */
[----:B------:R2:W-:Y:S01]  /*1dd0*/  @P0 SYNCS.ARRIVE.TRANS64.RED.A1T0 RZ, [R3+URZ], RZ ;  /* 0x000000ff03ff09a7 */ /* 0x0005e2000810043f */
[----:B------:R-:W-:-:S13]  /*1de0*/  ISETP.GT.U32.AND P0, PT, R19, 0x1, PT ;  /* 0x000000011300780c */ /* 0x000fda0003f04070 */
[----:B--2---:R-:W-:Y:S05]  /*1df0*/  @P0 BRA `(.L_x_30) ;  /* 0x0000000000040947 */ /* 0x004fea0003800000 */
[----:B------:R-:W-:Y:S01]  /*1e00*/  BPT.TRAP 0x1 ;  /* 0x000000040000795c */ /* 0x000fe20000300000 */
.L_x_30:
[----:B------:R-:W2:Y:S01]  /*1e10*/  LDC R6, c[0x0][0x288] ;  /* 0x0000a200ff067b82 */ /* 0x000ea20000000800 */
[--C-:B------:R-:W-:Y:S01]  /*1e20*/  SHF.R.U32.HI R0, RZ, 0x2, R18.reuse ;  /* 0x00000002ff007819 */ /* 0x100fe20000011612 */
[----:B------:R-:W-:Y:S01]  /*1e30*/  UIADD3 UR39, UR40, UR39, URZ ;  /* 0x0000002728277290 */ /* 0x000fe2000fffe03f */
[----:B01----:R-:W-:Y:S01]  /*1e40*/  SHF.R.U32.HI R5, RZ, 0x7, R18 ;  /* 0x00000007ff057819 */ /* 0x003fe20000011612 */
[----:B------:R-:W-:Y:S01]  /*1e50*/  ULDC UR8, c[0x0][0x284] ;  /* 0x0000a10000087ab9 */ /* 0x000fe20000000800 */
[----:B------:R-:W-:Y:S01]  /*1e60*/  LOP3.LUT R4, R18, 0x60, RZ, 0xc0, !PT ;  /* 0x0000006012047812 */ /* 0x000fe200078ec0ff */
[----:B------:R-:W-:Y:S01]  /*1e70*/  USHF.R.U32.HI UR4, URZ, 0x2, UR39 ;  /* 0x000000023f047899 */ /* 0x000fe20008011627 */
[----:B------:R-:W-:Y:S01]  /*1e80*/  LOP3.LUT R3, R0, 0x7, RZ, 0xc0, !PT ;  /* 0x0000000700037812 */ /* 0x000fe200078ec0ff */
[----:B------:R-:W-:Y:S01]  /*1e90*/  UISETP.GT.U32.AND UP1, UPT, UR39, 0x3, UPT ;  /* 0x000000032700788c */ /* 0x000fe2000bf24070 */
[----:B------:R-:W-:Y:S01]  /*1ea0*/  LOP3.LUT R0, R5, 0x1, RZ, 0xc0, !PT ;  /* 0x0000000105007812 */ /* 0x000fe200078ec0ff */
[----:B------:R-:W-:Y:S01]  /*1eb0*/  ULOP3.LUT UR4, UR4, 0x1, URZ, 0xc0, !UPT ;  /* 0x0000000104047892 */ /* 0x000fe2000f8ec03f */
[----:B------:R-:W-:Y:S01]  /*1ec0*/  SHF.R.U32.HI R10, RZ, 0x1, R4 ;  /* 0x00000001ff0a7819 */ /* 0x000fe20000011604 */
[----:B------:R-:W-:Y:S01]  /*1ed0*/  IMAD.SHL.U32 R4, R18, 0x2, RZ ;  /* 0x0000000212047824 */ /* 0x000fe200078e00ff */
[----:B------:R-:W-:Y:S01]  /*1ee0*/  SHF.R.S32.HI R21, RZ, 0x1f, R23 ;  /* 0x0000001fff157819 */ /* 0x000fe20000011417 */
[----:B------:R-:W-:Y:S01]  /*1ef0*/  IMAD.SHL.U32 R8, R0, 0x40, RZ ;  /* 0x0000004000087824 */ /* 0x000fe200078e00ff */
[--C-:B------:R-:W-:Y:S01]  /*1f00*/  IADD3 R5, RZ, -R10, -R3.reuse ;  /* 0x8000000aff057210 */ /* 0x100fe20007ffe803 */
[----:B------:R-:W-:Y:S01]  /*1f10*/  UISETP.NE.U32.AND UP0, UPT, UR4, 0x1, UPT ;  /* 0x000000010400788c */ /* 0x000fe2000bf05070 */
[----:B------:R-:W-:Y:S01]  /*1f20*/  LOP3.LUT R4, R4, 0x6, RZ, 0xc0, !PT ;  /* 0x0000000604047812 */ /* 0x000fe200078ec0ff */
[----:B------:R-:W-:Y:S01]  /*1f30*/  ULDC.64 UR6, c[0x0][0x5d0] ;  /* 0x0001740000067ab9 */ /* 0x000fe20000000a00 */
[----:B------:R-:W-:Y:S01]  /*1f40*/  LOP3.LUT R3, R8, 0x40, R3, 0xe2, !PT ;  /* 0x0000004008037812 */ /* 0x000fe200078ee203 */
[----:B------:R-:W-:Y:S01]  /*1f50*/  IMAD R11, R0, -0x40, R5 ;  /* 0xffffffc0000b7824 */ /* 0x000fe200078e0205 */
[----:B------:R-:W-:Y:S01]  /*1f60*/  LOP3.LUT R0, R18, 0x3, RZ, 0xc0, !PT ;  /* 0x0000000312007812 */ /* 0x000fe200078ec0ff */
[----:B------:R-:W-:Y:S01]  /*1f70*/  UISETP.LT.U32.AND UP1, UPT, UR40, 0x4, UP1 ;  /* 0x000000042800788c */ /* 0x000fe20008f21070 */
[----:B------:R-:W-:Y:S01]  /*1f80*/  PRMT R8, R4, 0x6540, R153 ;  /* 0x0000654004087816 */ /* 0x000fe20000000099 */
[----:B------:R-:W-:Y:S01]  /*1f90*/  IMAD.SHL.U32 R153, R153, 0x100, RZ ;  /* 0x0000010099997824 */ /* 0x000fe200078e00ff */
[----:B------:R-:W-:Y:S01]  /*1fa0*/  UISETP.GT.U32.AND UP0, UPT, UR40, 0x3, !UP0 ;  /* 0x000000032800788c */ /* 0x000fe2000c704070 */
[----:B--2---:R-:W-:Y:S01]  /*1fb0*/  IMAD R12, R0, -0x2, R6 ;  /* 0xfffffffe000c7824 */ /* 0x004fe200078e0206 */
[----:B------:R-:W-:Y:S01]  /*1fc0*/  SHF.R.S32.HI R9, RZ, 0x1f, R8 ;  /* 0x0000001fff097819 */ /* 0x000fe20000011408 */
[C---:B------:R-:W-:Y:S01]  /*1fd0*/  IMAD.SHL.U32 R0, R154.reuse, 0x80, RZ ;  /* 0x000000809a007824 */ /* 0x040fe200078e00ff */
[----:B------:R-:W-:Y:S01]  /*1fe0*/  ISETP.GE.AND P0, PT, R153, R6, PT ;  /* 0x000000069900720c */ /* 0x000fe20003f06270 */
[----:B------:R-:W-:Y:S01]  /*1ff0*/  IMAD R4, R21, UR6, RZ ;  /* 0x0000000615047c24 */ /* 0x000fe2000f8e02ff */
[----:B------:R-:W-:Y:S01]  /*2000*/  USEL UR5, URZ, 0x1, !UP1 ;  /* 0x000000013f057887 */ /* 0x000fe2000c800000 */
[----:B------:R-:W-:Y:S01]  /*2010*/  IMAD.WIDE R6, R154, 0x80, RZ ;  /* 0x000000809a067825 */ /* 0x000fe200078e02ff */
[C---:B------:R-:W-:Y:S01]  /*2020*/  ISETP.GE.OR P0, PT, R0.reuse, UR8, P0 ;  /* 0x0000000800007c0c */ /* 0x040fe20008706670 */
[----:B------:R-:W-:Y:S01]  /*2030*/  USEL UR4, URZ, 0x1, !UP0 ;  /* 0x000000013f047887 */ /* 0x000fe2000c000000 */
[----:B------:R-:W-:Y:S01]  /*2040*/  IADD3 R0, -R0, UR8, R11 ;  /* 0x0000000800007c10 */ /* 0x000fe2000fffe10b */
[C---:B------:R-:W-:Y:S01]  /*2050*/  IMAD R13, R23.reuse, UR7, R4 ;  /* 0x00000007170d7c24 */ /* 0x040fe2000f8e0204 */
[----:B------:R-:W-:Y:S01]  /*2060*/  ULOP3.LUT UR39, UR39, 0x3, URZ, 0xc0, !UPT ;  /* 0x0000000327277892 */ /* 0x000fe2000f8ec03f */
[----:B------:R-:W-:Y:S01]  /*2070*/  IMAD.WIDE.U32 R4, R23, UR6, R8 ;  /* 0x0000000617047c25 */ /* 0x000fe2000f8e0008 */
[----:B------:R-:W-:Y:S01]  /*2080*/  ULOP3.LUT UR38, UR4, UR38, UR5, 0x96, !UPT ;  /* 0x0000002604267292 */ /* 0x000fe2000f8e9605 */
[----:B------:R-:W-:-:S02]  /*2090*/  LOP3.LUT R169, R6, R3, R10, 0xfe, !PT ;  /* 0x0000000306a97212 */ /* 0x000fc400078efe0a */
[----:B------:R-:W-:Y:S02]  /*20a0*/  IMAD.IADD R5, R5, 0x1, R13 ;  /* 0x0000000105057824 */ /* 0x000fe400078e020d */
[----:B------:R-:W-:Y:S02]  /*20b0*/  IMAD.IADD R3, R12, 0x1, -R153 ;  /* 0x000000010c037824 */ /* 0x000fe400078e0a99 */
[----:B------:R-:W-:Y:S01]  /*20c0*/  IMAD.MOV.U32 R154, RZ, RZ, -0x1 ;  /* 0xffffffffff9a7424 */ /* 0x000fe200078e00ff */
[----:B------:R-:W-:Y:S06]  /*20d0*/  @P0 BRA `(.L_x_32) ;  /* 0x0000006000d40947 */ /* 0x000fec0003800000 */
[----:B------:R-:W0:Y:S01]  /*20e0*/  LDC.64 R10, c[0x0][0x5c8] ;  /* 0x00017200ff0a7b82 */ /* 0x000e220000000a00 */
[----:B-----5:R-:W-:Y:S01]  /*20f0*/  FSETP.NEU.AND P1, PT, R156, RZ, PT ;  /* 0x000000ff9c00720b */ /* 0x020fe20003f2d000 */
[----:B------:R-:W-:Y:S01]  /*2100*/  BSSY B0, `(.L_x_32) ;  /* 0x0000632000007945 */ /* 0x000fe20003800000 */
[----:B------:R-:W-:-:S04]  /*2110*/  ISETP.GT.AND P0, PT, R3, RZ, PT ;  /* 0x000000ff0300720c */ /* 0x000fc80003f04270 */
[----:B------:R-:W-:Y:S01]  /*2120*/  ISETP.GT.AND P4, PT, R0, RZ, P0 ;  /* 0x000000ff0000720c */ /* 0x000fe20000784270 */
[-C--:B0-----:R-:W-:Y:S02]  /*2130*/  IMAD R12, R7, R10.reuse, RZ ;  /* 0x0000000a070c7224 */ /* 0x081fe400078e02ff */
[----:B------:R-:W-:-:S04]  /*2140*/  IMAD.WIDE.U32 R162, R169, R10, R4 ;  /* 0x0000000aa9a27225 */ /* 0x000fc800078e0004 */
[----:B------:R-:W-:-:S04]  /*2150*/  IMAD R5, R169, R11, R12 ;  /* 0x0000000ba9057224 */ /* 0x000fc800078e020c */
[----:B------:R-:W-:Y:S01]  /*2160*/  IMAD.IADD R171, R163, 0x1, R5 ;  /* 0x00000001a3ab7824 */ /* 0x000fe200078e0205 */
[----:B------:R-:W-:Y:S06]  /*2170*/  @!P1 BRA `(.L_x_33) ;  /* 0x0000004400909947 */ /* 0x000fec0003800000 */
[----:B------:R-:W0:Y:S01]  /*2180*/  LDC.64 R14, c[0x0][0x5b8] ;  /* 0x00016e00ff0e7b82 */ /* 0x000e220000000a00 */
[----:B------:R-:W-:-:S07]  /*2190*/  ULDC.64 UR4, c[0x0][0x5c0] ;  /* 0x0001700000047ab9 */ /* 0x000fce0000000a00 */
[----:B------:R-:W1:Y:S08]  /*21a0*/  LDC.64 R166, c[0x0][0x5b0] ;  /* 0x00016c00ffa67b82 */ /* 0x000e700000000a00 */
[----:B------:R-:W2:Y:S01]  /*21b0*/  LDC.64 R12, c[0x0][0x5a8] ;  /* 0x00016a00ff0c7b82 */ /* 0x000ea20000000a00 */
[-C--:B0-----:R-:W-:Y:S02]  /*21c0*/  IMAD R4, R21, R14.reuse, RZ ;  /* 0x0000000e15047224 */ /* 0x081fe400078e02ff */
[----:B------:R-:W-:-:S04]  /*21d0*/  IMAD.WIDE.U32 R20, R23, R14, R8 ;  /* 0x0000000e17147225 */ /* 0x000fc800078e0008 */
[----:B------:R-:W-:Y:S02]  /*21e0*/  IMAD R163, R23, R15, R4 ;  /* 0x0000000f17a37224 */ /* 0x000fe400078e0204 */
[-C--:B-1----:R-:W-:Y:S02]  /*21f0*/  IMAD R6, R7, R166.reuse, RZ ;  /* 0x000000a607067224 */ /* 0x082fe400078e02ff */
[----:B------:R-:W-:Y:S02]  /*2200*/  IMAD.IADD R21, R21, 0x1, R163 ;  /* 0x0000000115157824 */ /* 0x000fe400078e02a3 */
[C---:B------:R-:W-:Y:S02]  /*2210*/  IMAD R165, R169.reuse, R167, R6 ;  /* 0x000000a7a9a57224 */ /* 0x040fe400078e0206 */
[----:B------:R-:W-:-:S04]  /*2220*/  IMAD.WIDE.U32 R4, R169, R166, R20 ;  /* 0x000000a6a9047225 */ /* 0x000fc800078e0014 */
[----:B------:R-:W-:Y:S01]  /*2230*/  IMAD.IADD R5, R5, 0x1, R165 ;  /* 0x0000000105057824 */ /* 0x000fe200078e02a5 */
[----:B--2---:R-:W-:-:S04]  /*2240*/  LEA R6, P1, R4, R12, 0x2 ;  /* 0x0000000c04067211 */ /* 0x004fc800078210ff */
[----:B------:R-:W-:-:S05]  /*2250*/  LEA.HI.X R7, R4, R13, R5, 0x2, P1 ;  /* 0x0000000d04077211 */ /* 0x000fca00008f1405 */
[----:B------:R0:W2:Y:S01]  /*2260*/  @P4 LDG.E.LTC128B R15, desc[UR36][R6.64] ;  /* 0x00000024060f4981 */ /* 0x0000a2000c1e1920 */
[----:B------:R-:W-:Y:S01]  /*2270*/  IMAD.WIDE.U32 R4, R169, R166, R8 ;  /* 0x000000a6a9047225 */ /* 0x000fe200078e0008 */
[----:B------:R-:W-:Y:S01]  /*2280*/  SHF.L.U64.HI R161, R166, 0x3, R167 ;  /* 0x00000003a6a17819 */ /* 0x000fe200000102a7 */
[----:B------:R-:W-:Y:S01]  /*2290*/  BSSY B1, `(.L_x_34) ;  /* 0x0000016000017945 */ /* 0x000fe20003800000 */
[----:B------:R-:W-:Y:S01]  /*22a0*/  ISETP.GT.AND P0, PT, R0, 0x8, P0 ;  /* 0x000000080000780c */ /* 0x000fe20000704270 */
[----:B------:R-:W-:Y:S02]  /*22b0*/  IMAD.IADD R5, R165, 0x1, R5 ;  /* 0x00000001a5057824 */ /* 0x000fe400078e0205 */
[----:B------:R-:W-:Y:S02]  /*22c0*/  IMAD.SHL.U32 R160, R166, 0x8, RZ ;  /* 0x00000008a6a07824 */ /* 0x000fe400078e00ff */
[----:B------:R-:W-:Y:S01]  /*22d0*/  IMAD.WIDE.U32 R158, R23, R14, R4 ;  /* 0x0000000e179e7225 */ /* 0x000fe200078e0004 */
[----:B------:R-:W-:-:S03]  /*22e0*/  LEA R4, P1, R162, UR4, 0x2 ;  /* 0x00000004a2047c11 */ /* 0x000fc6000f8210ff */
[----:B0-----:R-:W-:Y:S01]  /*22f0*/  IMAD.IADD R7, R163, 0x1, R159 ;  /* 0x00000001a3077824 */ /* 0x001fe200078e029f */
[----:B------:R-:W-:Y:S01]  /*2300*/  LEA.HI.X R5, R162, UR5, R171, 0x2, P1 ;  /* 0x00000005a2057c11 */ /* 0x000fe200088f14ab */
[----:B------:R-:W-:Y:S01]  /*2310*/  IMAD.WIDE.U32 R160, R169, R166, R160 ;  /* 0x000000a6a9a07225 */ /* 0x000fe200078e00a0 */
[----:B------:R-:W-:Y:S02]  /*2320*/  ISETP.GT.AND P1, PT, R3, 0x1, PT ;  /* 0x000000010300780c */ /* 0x000fe40003f24270 */
[----:B------:R-:W-:Y:S01]  /*2330*/  LEA R6, P3, R158, R12, 0x2 ;  /* 0x0000000c9e067211 */ /* 0x000fe200078610ff */
[----:B------:R-:W-:-:S03]  /*2340*/  IMAD.IADD R165, R165, 0x1, R161 ;  /* 0x00000001a5a57824 */ /* 0x000fc600078e02a1 */
[----:B------:R-:W-:Y:S01]  /*2350*/  LEA.HI.X R7, R158, R13, R7, 0x2, P3 ;  /* 0x0000000d9e077211 */ /* 0x000fe200018f1407 */
[----:B--2---:R-:W-:-:S04]  /*2360*/  FMUL R153, R15, R156 ;  /* 0x0000009c0f997220 */ /* 0x004fc80000400000 */
[----:B------:R-:W-:Y:S01]  /*2370*/  FFMA R159, R24, R155, R153 ;  /* 0x0000009b189f7223 */ /* 0x000fe20000000099 */
[----:B------:R-:W-:-:S04]  /*2380*/  IADD3 R153, P2, R20, R160, RZ ;  /* 0x000000a014997210 */ /* 0x000fc80007f5e0ff */
[----:B------:R0:W-:Y:S01]  /*2390*/  @P4 STG.E desc[UR36][R4.64], R159 ;  /* 0x0000009f04004986 */ /* 0x0001e2000c101924 */
[----:B------:R-:W-:Y:S01]  /*23a0*/  ISETP.GT.AND P4, PT, R0, RZ, P1 ;  /* 0x000000ff0000720c */ /* 0x000fe20000f84270 */
[----:B------:R-:W-:Y:S01]  /*23b0*/  IMAD.X R158, R165, 0x1, R21, P2 ;  /* 0x00000001a59e7824 */ /* 0x000fe200010e0615 */
[----:B------:R-:W-:-:S11]  /*23c0*/  LEA R20, P3, R153, R12, 0x2 ;  /* 0x0000000c99147211 */ /* 0x000fd600078610ff */
[----:B0-----:R-:W-:Y:S05]  /*23d0*/  @!P4 BRA `(.L_x_35) ;  /* 0x000000000004c947 */ /* 0x001fea0003800000 */
[----:B------:R0:W5:Y:S02]  /*23e0*/  LDG.E.LTC128B R15, desc[UR36][R6.64+0x4] ;  /* 0x00000424060f7981 */ /* 0x000164000c1e1920 */
.L_x_35:
[----:B------:R-:W-:Y:S05]  /*23f0*/  BSYNC B1 ;  /* 0x0000000000017941 */ /* 0x000fea0003800000 */
.L_x_34:
[----:B-----5:R-:W-:Y:S01]  /*2400*/  FMUL R24, R15, R156 ;  /* 0x0000009c0f187220 */ /* 0x020fe20000400000 */
[----:B------:R-:W-:-:S03]  /*2410*/  LEA.HI.X R21, R153, R13, R158, 0x2, P3 ;  /* 0x0000000d99157211 */ /* 0x000fc600018f149e */
[----:B------:R-:W-:Y:S01]  /*2420*/  FFMA R153, R25, R155, R24 ;  /* 0x0000009b19997223 */ /* 0x000fe20000000018 */
[----:B------:R-:W-:-:S04]  /*2430*/  IMAD.MOV.U32 R25, RZ, RZ, R15 ;  /* 0x000000ffff197224 */ /* 0x000fc800078e000f */
[----:B------:R1:W-:Y:S04]  /*2440*/  @P4 STG.E desc[UR36][R4.64+0x4], R153 ;  /* 0x0000049904004986 */ /* 0x0003e8000c101924 */
[----:B------:R-:W2:Y:S01]  /*2450*/  @P0 LDG.E.LTC128B R25, desc[UR36][R20.64] ;  /* 0x0000002414190981 */ /* 0x000ea2000c1e1920 */
[----:B------:R-:W-:Y:S01]  /*2460*/  IADD3 R8, P2, R8, R160, RZ ;  /* 0x000000a008087210 */ /* 0x000fe20007f5e0ff */
[----:B------:R-:W-:Y:S01]  /*2470*/  BSSY B1, `(.L_x_36) ;  /* 0x0000010000017945 */ /* 0x000fe20003800000 */
[C---:B------:R-:W-:Y:S02]  /*2480*/  SHF.L.U64.HI R11, R10.reuse, 0x5, R11 ;  /* 0x000000050a0b7819 */ /* 0x040fe4000001020b */
[----:B------:R-:W-:Y:S01]  /*2490*/  LEA R10, P3, R10, R4, 0x5 ;  /* 0x000000040a0a7211 */ /* 0x000fe200078628ff */
[----:B------:R-:W-:Y:S01]  /*24a0*/  IMAD.X R9, R9, 0x1, R165, P2 ;  /* 0x0000000109097824 */ /* 0x000fe200010e06a5 */
[----:B------:R-:W-:-:S02]  /*24b0*/  ISETP.GT.AND P1, PT, R0, 0x8, P1 ;  /* 0x000000080000780c */ /* 0x000fc40000f24270 */
[----:B------:R-:W-:Y:S01]  /*24c0*/  ISETP.GT.AND P2, PT, R3, 0x8, PT ;  /* 0x000000080300780c */ /* 0x000fe20003f44270 */
[----:B------:R-:W-:-:S04]  /*24d0*/  IMAD.WIDE.U32 R14, R23, R14, R8 ;  /* 0x0000000e170e7225 */ /* 0x000fc800078e0008 */
[----:B------:R-:W-:Y:S01]  /*24e0*/  IMAD.X R11, R11, 0x1, R5, P3 ;  /* 0x000000010b0b7824 */ /* 0x000fe200018e0605 */
[----:B------:R-:W-:Y:S01]  /*24f0*/  LEA R8, P4, R14, R12, 0x2 ;  /* 0x0000000c0e087211 */ /* 0x000fe200078810ff */
[----:B------:R-:W-:Y:S02]  /*2500*/  IMAD.IADD R15, R163, 0x1, R15 ;  /* 0x00000001a30f7824 */ /* 0x000fe400078e020f */
[----:B--2---:R-:W-:-:S04]  /*2510*/  FMUL R9, R25, R156 ;  /* 0x0000009c19097220 */ /* 0x004fc80000400000 */
[----:B------:R-:W-:Y:S01]  /*2520*/  FFMA R21, R26, R155, R9 ;  /* 0x0000009b1a157223 */ /* 0x000fe20000000009 */
[----:B------:R-:W-:-:S04]  /*2530*/  LEA.HI.X R9, R14, R13, R15, 0x2, P4 ;  /* 0x0000000d0e097211 */ /* 0x000fc800020f140f */
[----:B------:R1:W-:Y:S01]  /*2540*/  @P0 STG.E desc[UR36][R10.64], R21 ;  /* 0x000000150a000986 */ /* 0x0003e2000c101924 */
[----:B------:R-:W-:Y:S05]  /*2550*/  @!P1 BRA `(.L_x_37) ;  /* 0x0000000000049947 */ /* 0x000fea0003800000 */
[----:B------:R2:W5:Y:S02]  /*2560*/  LDG.E.LTC128B R25, desc[UR36][R8.64+0x4] ;  /* 0x0000042408197981 */ /* 0x000564000c1e1920 */
.L_x_37:
[----:B------:R-:W-:Y:S05]  /*2570*/  BSYNC B1 ;  /* 0x0000000000017941 */ /* 0x000fea0003800000 */
.L_x_36:
[----:B-----5:R-:W-:Y:S01]  /*2580*/  FMUL R12, R25, R156 ;  /* 0x0000009c190c7220 */ /* 0x020fe20000400000 */
[----:B------:R-:W-:Y:S01]  /*2590*/  ISETP.GT.AND P3, PT, R0, RZ, P2 ;  /* 0x000000ff0000720c */ /* 0x000fe20001764270 */
[----:B------:R-:W-:Y:S01]  /*25a0*/  BSSY B1, `(.L_x_38) ;  /* 0x0000006000017945 */ /* 0x000fe20003800000 */
[----:B------:R-:W-:Y:S01]  /*25b0*/  ISETP.GT.AND P0, PT, R3, 0x9, PT ;  /* 0x000000090300780c */ /* 0x000fe20003f04270 */
[----:B------:R-:W-:-:S05]  /*25c0*/  FFMA R27, R27, R155, R12 ;  /* 0x0000009b1b1b7223 */ /* 0x000fca000000000c */
[----:B------:R3:W-:Y:S05]  /*25d0*/  @P1 STG.E desc[UR36][R10.64+0x4], R27 ;  /* 0x0000041b0a001986 */ /* 0x0007ea000c101924 */
[----:B------:R-:W-:Y:S05]  /*25e0*/  @!P3 BRA `(.L_x_39) ;  /* 0x000000000004b947 */ /* 0x000fea0003800000 */
[----:B------:R4:W5:Y:S02]  /*25f0*/  LDG.E.LTC128B R25, desc[UR36][R6.64+0x20] ;  /* 0x0000202406197981 */ /* 0x000964000c1e1920 */
.L_x_39:
[----:B------:R-:W-:Y:S05]  /*2600*/  BSYNC B1 ;  /* 0x0000000000017941 */ /* 0x000fea0003800000 */
.L_x_38:
[----:B-----5:R-:W-:Y:S01]  /*2610*/  FMUL R13, R25, R156 ;  /* 0x0000009c190d7220 */ /* 0x020fe20000400000 */
[----:B------:R-:W-:Y:S01]  /*2620*/  ISETP.GT.AND P1, PT, R0, RZ, P0 ;  /* 0x000000ff0000720c */ /* 0x000fe20000724270 */
[----:B------:R-:W-:Y:S02]  /*2630*/  BSSY B1, `(.L_x_40) ;  /* 0x0000005000017945 */ /* 0x000fe40003800000 */
[----:B------:R-:W-:-:S05]  /*2640*/  FFMA R13, R28, R155, R13 ;  /* 0x0000009b1c0d7223 */ /* 0x000fca000000000d */
[----:B------:R0:W-:Y:S05]  /*2650*/  @P3 STG.E desc[UR36][R4.64+0x20], R13 ;  /* 0x0000200d04003986 */ /* 0x0001ea000c101924 */
[----:B------:R-:W-:Y:S05]  /*2660*/  @!P1 BRA `(.L_x_41) ;  /* 0x0000000000049947 */ /* 0x000fea0003800000 */
[----:B------:R0:W5:Y:S02]  /*2670*/  LDG.E.LTC128B R25, desc[UR36][R6.64+0x24] ;  /* 0x0000242406197981 */ /* 0x000164000c1e1920 */
.L_x_41:
[----:B------:R-:W-:Y:S05]  /*2680*/  BSYNC B1 ;  /* 0x0000000000017941 */ /* 0x000fea0003800000 */
.L_x_40:
[----:B-----5:R-:W-:Y:S01]  /*2690*/  FMUL R12, R25, R156 ;  /* 0x0000009c190c7220 */ /* 0x020fe20000400000 */
[----:B------:R-:W-:Y:S01]  /*26a0*/  ISETP.GT.AND P2, PT, R0, 0x8, P2 ;  /* 0x000000080000780c */ /* 0x000fe20001744270 */
[----:B------:R-:W-:Y:S02]  /*26b0*/  BSSY B1, `(.L_x_42) ;  /* 0x0000005000017945 */ /* 0x000fe40003800000 */
[----:B------:R-:W-:-:S05]  /*26c0*/  FFMA R29, R29, R155, R12 ;  /* 0x0000009b1d1d7223 */ /* 0x000fca000000000c */
[----:B------:R0:W-:Y:S05]  /*26d0*/  @P1 STG.E desc[UR36][R4.64+0x24], R29 ;  /* 0x0000241d04001986 */ /* 0x0001ea000c101924 */
[----:B------:R-:W-:Y:S05]  /*26e0*/  @!P2 BRA `(.L_x_43) ;  /* 0x000000000004a947 */ /* 0x000fea0003800000 */
[----:B------:R0:W5:Y:S02]  /*26f0*/  LDG.E.LTC128B R25, desc[UR36][R8.64+0x20] ;  /* 0x0000202408197981 */ /* 0x000164000c1e1920 */
.L_x_43:
[----:B------:R-:W-:Y:S05]  /*2700*/  BSYNC B1 ;  /* 0x0000000000017941 */ /* 0x000fea0003800000 */
.L_x_42:
[----:B0----5:R-:W-:Y:S01]  /*2710*/  FMUL R13, R25, R156 ;  /* 0x0000009c190d7220 */ /* 0x021fe20000400000 */
[----:B------:R-:W-:Y:S01]  /*2720*/  ISETP.GT.AND P0, PT, R0, 0x8, P0 ;  /* 0x000000080000780c */ /* 0x000fe20000704270 */
[----:B------:R-:W-:Y:S01]  /*2730*/  BSSY B1, `(.L_x_44) ;  /* 0x0000006000017945 */ /* 0x000fe20003800000 */
[----:B------:R-:W-:Y:S01]  /*2740*/  ISETP.GT.AND P1, PT, R3, 0x10, PT ;  /* 0x000000100300780c */ /* 0x000fe20003f24270 */
[----:B------:R-:W-:-:S05]  /*2750*/  FFMA R13, R30, R155, R13 ;  /* 0x0000009b1e0d7223 */ /* 0x000fca000000000d */
[----:B------:R0:W-:Y:S05]  /*2760*/  @P2 STG.E desc[UR36][R10.64+0x20], R13 ;  /* 0x0000200d0a002986 */ /* 0x0001ea000c101924 */
[----:B------:R-:W-:Y:S05]  /*2770*/  @!P0 BRA `(.L_x_45) ;  /* 0x0000000000048947 */ /* 0x000fea0003800000 */
[----:B------:R0:W5:Y:S02]  /*2780*/  LDG.E.LTC128B R25, desc[UR36][R8.64+0x24] ;  /* 0x0000242408197981 */ /* 0x000164000c1e1920 */
.L_x_45:
[----:B------:R-:W-:Y:S05]  /*2790*/  BSYNC B1 ;  /* 0x0000000000017941 */ /* 0x000fea0003800000 */
.L_x_44:
        /* <DEDUP_REMOVED lines=8> */
.L_x_47:
[----:B------:R-:W-:Y:S05]  /*2820*/  BSYNC B1 ;  /* 0x0000000000017941 */ /* 0x000fea0003800000 */
.L_x_46:
[----:B0----5:R-:W-:Y:S01]  /*2830*/  FMUL R13, R25, R156 ;  /* 0x0000009c190d7220 */ /* 0x021fe20000400000 */
[----:B------:R-:W-:Y:S01]  /*2840*/  ISETP.GT.AND P0, PT, R0, RZ, P2 ;  /* 0x000000ff0000720c */ /* 0x000fe20001704270 */
[----:B------:R-:W-:Y:S02]  /*2850*/  BSSY B1, `(.L_x_48) ;  /* 0x0000005000017945 */ /* 0x000fe40003800000 */
[----:B------:R-:W-:-:S05]  /*2860*/  FFMA R13, R32, R155, R13 ;  /* 0x0000009b200d7223 */ /* 0x000fca000000000d */
[----:B------:R0:W-:Y:S05]  /*2870*/  @P3 STG.E desc[UR36][R4.64+0x40], R13 ;  /* 0x0000400d04003986 */ /* 0x0001ea000c101924 */
[----:B------:R-:W-:Y:S05]  /*2880*/  @!P0 BRA `(.L_x_49) ;  /* 0x0000000000048947 */ /* 0x000fea0003800000 */
[----:B------:R0:W5:Y:S02]  /*2890*/  LDG.E.LTC128B R25, desc[UR36][R6.64+0x44] ;  /* 0x0000442406197981 */ /* 0x000164000c1e1920 */
.L_x_49:
[----:B------:R-:W-:Y:S05]  /*28a0*/  BSYNC B1 ;  /* 0x0000000000017941 */ /* 0x000fea0003800000 */
.L_x_48:
[----:B-----5:R-:W-:Y:S01]  /*28b0*/  FMUL R12, R25, R156 ;  /* 0x0000009c190c7220 */ /* 0x020fe20000400000 */
[----:B------:R-:W-:Y:S01]  /*28c0*/  ISETP.GT.AND P1, PT, R0, 0x8, P1 ;  /* 0x000000080000780c */ /* 0x000fe20000f24270 */
[----:B------:R-:W-:Y:S02]  /*28d0*/  BSSY B1, `(.L_x_50) ;  /* 0x0000005000017945 */ /* 0x000fe40003800000 */
[----:B------:R-:W-:-:S05]  /*28e0*/  FFMA R33, R33, R155, R12 ;  /* 0x0000009b21217223 */ /* 0x000fca000000000c */
[----:B------:R0:W-:Y:S05]  /*28f0*/  @P0 STG.E desc[UR36][R4.64+0x44], R33 ;  /* 0x0000442104000986 */ /* 0x0001ea000c101924 */
[----:B------:R-:W-:Y:S05]  /*2900*/  @!P1 BRA `(.L_x_51) ;  /* 0x0000000000049947 */ /* 0x000fea0003800000 */
[----:B------:R0:W5:Y:S02]  /*2910*/  LDG.E.LTC128B R25, desc[UR36][R8.64+0x40] ;  /* 0x0000402408197981 */ /* 0x000164000c1e1920 */
.L_x_51:
[----:B------:R-:W-:Y:S05]  /*2920*/  BSYNC B1 ;  /* 0x0000000000017941 */ /* 0x000fea0003800000 */
.L_x_50:
        /* <DEDUP_REMOVED lines=8> */
.L_x_53:
[----:B------:R-:W-:Y:S05]  /*29b0*/  BSYNC B1 ;  /* 0x0000000000017941 */ /* 0x000fea0003800000 */
.L_x_52:
        /* <DEDUP_REMOVED lines=8> */
.L_x_55:
[----:B------:R-:W-:Y:S05]  /*2a40*/  BSYNC B1 ;  /* 0x0000000000017941 */ /* 0x000fea0003800000 */
.L_x_54:
[----:B0----5:R-:W-:Y:S01]  /*2a50*/  FMUL R13, R25, R156 ;  /* 0x0000009c190d7220 */ /* 0x021fe20000400000 */
[----:B------:R-:W-:Y:S01]  /*2a60*/  ISETP.GT.AND P2, PT, R0, RZ, P1 ;  /* 0x000000ff0000720c */ /* 0x000fe20000f44270 */
[----:B------:R-:W-:Y:S02]  /*2a70*/  BSSY B1, `(.L_x_56) ;  /* 0x0000005000017945 */ /* 0x000fe40003800000 */
[----:B------:R-:W-:-:S05]  /*2a80*/  FFMA R13, R36, R155, R13 ;  /* 0x0000009b240d7223 */ /* 0x000fca000000000d */
[----:B------:R0:W-:Y:S05]  /*2a90*/  @P3 STG.E desc[UR36][R4.64+0x60], R13 ;  /* 0x0000600d04003986 */ /* 0x0001ea000c101924 */
[----:B------:R-:W-:Y:S05]  /*2aa0*/  @!P2 BRA `(.L_x_57) ;  /* 0x000000000004a947 */ /* 0x000fea0003800000 */
[----:B------:R0:W5:Y:S02]  /*2ab0*/  LDG.E.LTC128B R25, desc[UR36][R6.64+0x64] ;  /* 0x0000642406197981 */ /* 0x000164000c1e1920 */
.L_x_57:
[----:B------:R-:W-:Y:S05]  /*2ac0*/  BSYNC B1 ;  /* 0x0000000000017941 */ /* 0x000fea0003800000 */
.L_x_56:
[----:B-----5:R-:W-:Y:S01]  /*2ad0*/  FMUL R12, R25, R156 ;  /* 0x0000009c190c7220 */ /* 0x020fe20000400000 */
[----:B------:R-:W-:Y:S01]  /*2ae0*/  ISETP.GT.AND P0, PT, R0, 0x8, P0 ;  /* 0x000000080000780c */ /* 0x000fe20000704270 */
[----:B------:R-:W-:Y:S02]  /*2af0*/  BSSY B1, `(.L_x_58) ;  /* 0x0000005000017945 */ /* 0x000fe40003800000 */
[----:B------:R-:W-:-:S05]  /*2b00*/  FFMA R37, R37, R155, R12 ;  /* 0x0000009b25257223 */ /* 0x000fca000000000c */
[----:B------:R0:W-:Y:S05]  /*2b10*/  @P2 STG.E desc[UR36][R4.64+0x64], R37 ;  /* 0x0000642504002986 */ /* 0x0001ea000c101924 */
[----:B------:R-:W-:Y:S05]  /*2b20*/  @!P0 BRA `(.L_x_59) ;  /* 0x0000000000048947 */ /* 0x000fea0003800000 */
[----:B------:R0:W5:Y:S02]  /*2b30*/  LDG.E.LTC128B R25, desc[UR36][R8.64+0x60] ;  /* 0x0000602408197981 */ /* 0x000164000c1e1920 */
.L_x_59:
[----:B------:R-:W-:Y:S05]  /*2b40*/  BSYNC B1 ;  /* 0x0000000000017941 */ /* 0x000fea0003800000 */
.L_x_58:
        /* <DEDUP_REMOVED lines=8> */
.L_x_61:
[----:B------:R-:W-:Y:S05]  /*2bd0*/  BSYNC B1 ;  /* 0x0000000000017941 */ /* 0x000fea0003800000 */
.L_x_60:
        /* <DEDUP_REMOVED lines=8> */
.L_x_63:
[----:B------:R-:W-:Y:S05]  /*2c60*/  BSYNC B1 ;  /* 0x0000000000017941 */ /* 0x000fea0003800000 */
.L_x_62:
[----:B0----5:R-:W-:Y:S01]  /*2c70*/  FMUL R13, R25, R156 ;  /* 0x0000009c190d7220 */ /* 0x021fe20000400000 */
[----:B------:R-:W-:Y:S01]  /*2c80*/  ISETP.GT.AND P1, PT, R0, RZ, P0 ;  /* 0x000000ff0000720c */ /* 0x000fe20000724270 */
[----:B------:R-:W-:Y:S02]  /*2c90*/  BSSY B1, `(.L_x_64) ;  /* 0x0000005000017945 */ /* 0x000fe40003800000 */
[----:B------:R-:W-:-:S05]  /*2ca0*/  FFMA R13, R40, R155, R13 ;  /* 0x0000009b280d7223 */ /* 0x000fca000000000d */
[----:B------:R0:W-:Y:S05]  /*2cb0*/  @P3 STG.E desc[UR36][R4.64+0x80], R13 ;  /* 0x0000800d04003986 */ /* 0x0001ea000c101924 */
[----:B------:R-:W-:Y:S05]  /*2cc0*/  @!P1 BRA `(.L_x_65) ;  /* 0x0000000000049947 */ /* 0x000fea0003800000 */
[----:B------:R0:W5:Y:S02]  /*2cd0*/  LDG.E.LTC128B R25, desc[UR36][R6.64+0x84] ;  /* 0x0000842406197981 */ /* 0x000164000c1e1920 */
.L_x_65:
[----:B------:R-:W-:Y:S05]  /*2ce0*/  BSYNC B1 ;  /* 0x0000000000017941 */ /* 0x000fea0003800000 */
.L_x_64:
[----:B-----5:R-:W-:Y:S01]  /*2cf0*/  FMUL R12, R25, R156 ;  /* 0x0000009c190c7220 */ /* 0x020fe20000400000 */
[----:B------:R-:W-:Y:S01]  /*2d00*/  ISETP.GT.AND P2, PT, R0, 0x8, P2 ;  /* 0x000000080000780c */ /* 0x000fe20001744270 */
[----:B------:R-:W-:Y:S02]  /*2d10*/  BSSY B1, `(.L_x_66) ;  /* 0x0000005000017945 */ /* 0x000fe40003800000 */
[----:B------:R-:W-:-:S05]  /*2d20*/  FFMA R41, R41, R155, R12 ;  /* 0x0000009b29297223 */ /* 0x000fca000000000c */
[----:B------:R0:W-:Y:S05]  /*2d30*/  @P1 STG.E desc[UR36][R4.64+0x84], R41 ;  /* 0x0000842904001986 */ /* 0x0001ea000c101924 */
[----:B------:R-:W-:Y:S05]  /*2d40*/  @!P2 BRA `(.L_x_67) ;  /* 0x000000000004a947 */ /* 0x000fea0003800000 */
[----:B------:R0:W5:Y:S02]  /*2d50*/  LDG.E.LTC128B R25, desc[UR36][R8.64+0x80] ;  /* 0x0000802408197981 */ /* 0x000164000c1e1920 */
.L_x_67:
[----:B------:R-:W-:Y:S05]  /*2d60*/  BSYNC B1 ;  /* 0x0000000000017941 */ /* 0x000fea0003800000 */
.L_x_66:
        /* <DEDUP_REMOVED lines=8> */
.L_x_69:
[----:B------:R-:W-:Y:S05]  /*2df0*/  BSYNC B1 ;  /* 0x0000000000017941 */ /* 0x000fea0003800000 */
.L_x_68:
        /* <DEDUP_REMOVED lines=8> */
.L_x_71:
[----:B------:R-:W-:Y:S05]  /*2e80*/  BSYNC B1 ;  /* 0x0000000000017941 */ /* 0x000fea0003800000 */
.L_x_70:
[----:B0----5:R-:W-:Y:S01]  /*2e90*/  FMUL R13, R25, R156 ;  /* 0x0000009c190d7220 */ /* 0x021fe20000400000 */
[----:B------:R-:W-:Y:S01]  /*2ea0*/  ISETP.GT.AND P0, PT, R0, RZ, P2 ;  /* 0x000000ff0000720c */ /* 0x000fe20001704270 */
[----:B------:R-:W-:Y:S02]  /*2eb0*/  BSSY B1, `(.L_x_72) ;  /* 0x0000005000017945 */ /* 0x000fe40003800000 */
[----:B------:R-:W-:-:S05]  /*2ec0*/  FFMA R13, R44, R155, R13 ;  /* 0x0000009b2c0d7223 */ /* 0x000fca000000000d */
[----:B------:R0:W-:Y:S05]  /*2ed0*/  @P3 STG.E desc[UR36][R4.64+0xa0], R13 ;  /* 0x0000a00d04003986 */ /* 0x0001ea000c101924 */
[----:B------:R-:W-:Y:S05]  /*2ee0*/  @!P0 BRA `(.L_x_73) ;  /* 0x0000000000048947 */ /* 0x000fea0003800000 */
[----:B------:R0:W5:Y:S02]  /*2ef0*/  LDG.E.LTC128B R25, desc[UR36][R6.64+0xa4] ;  /* 0x0000a42406197981 */ /* 0x000164000c1e1920 */
.L_x_73:
[----:B------:R-:W-:Y:S05]  /*2f00*/  BSYNC B1 ;  /* 0x0000000000017941 */ /* 0x000fea0003800000 */
.L_x_72:
[----:B-----5:R-:W-:Y:S01]  /*2f10*/  FMUL R12, R25, R156 ;  /* 0x0000009c190c7220 */ /* 0x020fe20000400000 */
[----:B------:R-:W-:Y:S01]  /*2f20*/  ISETP.GT.AND P1, PT, R0, 0x8, P1 ;  /* 0x000000080000780c */ /* 0x000fe20000f24270 */
[----:B------:R-:W-:Y:S02]  /*2f30*/  BSSY B1, `(.L_x_74) ;  /* 0x0000005000017945 */ /* 0x000fe40003800000 */
[----:B------:R-:W-:-:S05]  /*2f40*/  FFMA R45, R45, R155, R12 ;  /* 0x0000009b2d2d7223 */ /* 0x000fca000000000c */
[----:B------:R0:W-:Y:S05]  /*2f50*/  @P0 STG.E desc[UR36][R4.64+0xa4], R45 ;  /* 0x0000a42d04000986 */ /* 0x0001ea000c101924 */
[----:B------:R-:W-:Y:S05]  /*2f60*/  @!P1 BRA `(.L_x_75) ;  /* 0x0000000000049947 */ /* 0x000fea0003800000 */
[----:B------:R0:W5:Y:S02]  /*2f70*/  LDG.E.LTC128B R25, desc[UR36][R8.64+0xa0] ;  /* 0x0000a02408197981 */ /* 0x000164000c1e1920 */
.L_x_75:
[----:B------:R-:W-:Y:S05]  /*2f80*/  BSYNC B1 ;  /* 0x0000000000017941 */ /* 0x000fea0003800000 */
.L_x_74:
        /* <DEDUP_REMOVED lines=8> */
.L_x_77:
[----:B------:R-:W-:Y:S05]  /*3010*/  BSYNC B1 ;  /* 0x0000000000017941 */ /* 0x000fea0003800000 */
.L_x_76:
        /* <DEDUP_REMOVED lines=8> */
.L_x_79:
[----:B------:R-:W-:Y:S05]  /*30a0*/  BSYNC B1 ;  /* 0x0000000000017941 */ /* 0x000fea0003800000 */
.L_x_78:
[----:B0----5:R-:W-:Y:S01]  /*30b0*/  FMUL R13, R25, R156 ;  /* 0x0000009c190d7220 */ /* 0x021fe20000400000 */
[----:B------:R-:W-:Y:S01]  /*30c0*/  ISETP.GT.AND P2, PT, R0, RZ, P1 ;  /* 0x000000ff0000720c */ /* 0x000fe20000f44270 */
[----:B------:R-:W-:Y:S02]  /*30d0*/  BSSY B1, `(.L_x_80) ;  /* 0x0000005000017945 */ /* 0x000fe40003800000 */
[----:B------:R-:W-:-:S05]  /*30e0*/  FFMA R13, R48, R155, R13 ;  /* 0x0000009b300d7223 */ /* 0x000fca000000000d */
[----:B------:R0:W-:Y:S05]  /*30f0*/  @P3 STG.E desc[UR36][R4.64+0xc0], R13 ;  /* 0x0000c00d04003986 */ /* 0x0001ea000c101924 */
[----:B------:R-:W-:Y:S05]  /*3100*/  @!P2 BRA `(.L_x_81) ;  /* 0x000000000004a947 */ /* 0x000fea0003800000 */
[----:B------:R0:W5:Y:S02]  /*3110*/  LDG.E.LTC128B R25, desc[UR36][R6.64+0xc4] ;  /* 0x0000c42406197981 */ /* 0x000164000c1e1920 */
.L_x_81:
[----:B------:R-:W-:Y:S05]  /*3120*/  BSYNC B1 ;  /* 0x0000000000017941 */ /* 0x000fea0003800000 */
.L_x_80:
[----:B-----5:R-:W-:Y:S01]  /*3130*/  FMUL R12, R25, R156 ;  /* 0x0000009c190c7220 */ /* 0x020fe20000400000 */
[----:B------:R-:W-:Y:S01]  /*3140*/  ISETP.GT.AND P0, PT, R0, 0x8, P0 ;  /* 0x000000080000780c */ /* 0x000fe20000704270 */
[----:B------:R-:W-:Y:S02]  /*3150*/  BSSY B1, `(.L_x_82) ;  /* 0x0000005000017945 */ /* 0x000fe40003800000 */
[----:B------:R-:W-:-:S05]  /*3160*/  FFMA R49, R49, R155, R12 ;  /* 0x0000009b31317223 */ /* 0x000fca000000000c */
[----:B------:R0:W-:Y:S05]  /*3170*/  @P2 STG.E desc[UR36][R4.64+0xc4], R49 ;  /* 0x0000c43104002986 */ /* 0x0001ea000c101924 */
[----:B------:R-:W-:Y:S05]  /*3180*/  @!P0 BRA `(.L_x_83) ;  /* 0x0000000000048947 */ /* 0x000fea0003800000 */
[----:B------:R0:W5:Y:S02]  /*3190*/  LDG.E.LTC128B R25, desc[UR36][R8.64+0xc0] ;  /* 0x0000c02408197981 */ /* 0x000164000c1e1920 */
.L_x_83:
[----:B------:R-:W-:Y:S05]  /*31a0*/  BSYNC B1 ;  /* 0x0000000000017941 */ /* 0x000fea0003800000 */
.L_x_82:
        /* <DEDUP_REMOVED lines=8> */
.L_x_85:
[----:B------:R-:W-:Y:S05]  /*3230*/  BSYNC B1 ;  /* 0x0000000000017941 */ /* 0x000fea0003800000 */
.L_x_84:
        /* <DEDUP_REMOVED lines=8> */
.L_x_87:
[----:B------:R-:W-:Y:S05]  /*32c0*/  BSYNC B1 ;  /* 0x0000000000017941 */ /* 0x000fea0003800000 */
.L_x_86:
[----:B0----5:R-:W-:Y:S01]  /*32d0*/  FMUL R13, R25, R156 ;  /* 0x0000009c190d7220 */ /* 0x021fe20000400000 */
[----:B------:R-:W-:Y:S01]  /*32e0*/  ISETP.GT.AND P1, PT, R0, RZ, P0 ;  /* 0x000000ff0000720c */ /* 0x000fe20000724270 */
[----:B------:R-:W-:Y:S02]  /*32f0*/  BSSY B1, `(.L_x_88) ;  /* 0x0000005000017945 */ /* 0x000fe40003800000 */
[----:B------:R-:W-:-:S05]  /*3300*/  FFMA R13, R52, R155, R13 ;  /* 0x0000009b340d7223 */ /* 0x000fca000000000d */
[----:B------:R0:W-:Y:S05]  /*3310*/  @P3 STG.E desc[UR36][R4.64+0xe0], R13 ;  /* 0x0000e00d04003986 */ /* 0x0001ea000c101924 */
[----:B------:R-:W-:Y:S05]  /*3320*/  @!P1 BRA `(.L_x_89) ;  /* 0x0000000000049947 */ /* 0x000fea0003800000 */
[----:B------:R0:W5:Y:S02]  /*3330*/  LDG.E.LTC128B R25, desc[UR36][R6.64+0xe4] ;  /* 0x0000e42406197981 */ /* 0x000164000c1e1920 */
.L_x_89:
[----:B------:R-:W-:Y:S05]  /*3340*/  BSYNC B1 ;  /* 0x0000000000017941 */ /* 0x000fea0003800000 */
.L_x_88:
[----:B-----5:R-:W-:Y:S01]  /*3350*/  FMUL R12, R25, R156 ;  /* 0x0000009c190c7220 */ /* 0x020fe20000400000 */
[----:B------:R-:W-:Y:S01]  /*3360*/  ISETP.GT.AND P2, PT, R0, 0x8, P2 ;  /* 0x000000080000780c */ /* 0x000fe20001744270 */
[----:B------:R-:W-:Y:S02]  /*3370*/  BSSY B1, `(.L_x_90) ;  /* 0x0000005000017945 */ /* 0x000fe40003800000 */
[----:B------:R-:W-:-:S05]  /*3380*/  FFMA R53, R53, R155, R12 ;  /* 0x0000009b35357223 */ /* 0x000fca000000000c */
[----:B------:R0:W-:Y:S05]  /*3390*/  @P1 STG.E desc[UR36][R4.64+0xe4], R53 ;  /* 0x0000e43504001986 */ /* 0x0001ea000c101924 */
[----:B------:R-:W-:Y:S05]  /*33a0*/  @!P2 BRA `(.L_x_91) ;  /* 0x000000000004a947 */ /* 0x000fea0003800000 */
[----:B------:R0:W5:Y:S02]  /*33b0*/  LDG.E.LTC128B R25, desc[UR36][R8.64+0xe0] ;  /* 0x0000e02408197981 */ /* 0x000164000c1e1920 */
.L_x_91:
[----:B------:R-:W-:Y:S05]  /*33c0*/  BSYNC B1 ;  /* 0x0000000000017941 */ /* 0x000fea0003800000 */
.L_x_90:
        /* <DEDUP_REMOVED lines=8> */
.L_x_93:
[----:B------:R-:W-:Y:S05]  /*3450*/  BSYNC B1 ;  /* 0x0000000000017941 */ /* 0x000fea0003800000 */
.L_x_92:
        /* <DEDUP_REMOVED lines=8> */
.L_x_95:
[----:B------:R-:W-:Y:S05]  /*34e0*/  BSYNC B1 ;  /* 0x0000000000017941 */ /* 0x000fea0003800000 */
.L_x_94:
[----:B0----5:R-:W-:Y:S01]  /*34f0*/  FMUL R13, R25, R156 ;  /* 0x0000009c190d7220 */ /* 0x021fe20000400000 */
[----:B------:R-:W-:Y:S01]  /*3500*/  ISETP.GT.AND P0, PT, R0, RZ, P2 ;  /* 0x000000ff0000720c */ /* 0x000fe20001704270 */
[----:B------:R-:W-:Y:S02]  /*3510*/  BSSY B1, `(.L_x_96) ;  /* 0x0000005000017945 */ /* 0x000fe40003800000 */
[----:B------:R-:W-:-:S05]  /*3520*/  FFMA R13, R56, R155, R13 ;  /* 0x0000009b380d7223 */ /* 0x000fca000000000d */
[----:B------:R0:W-:Y:S05]  /*3530*/  @P3 STG.E desc[UR36][R4.64+0x100], R13 ;  /* 0x0001000d04003986 */ /* 0x0001ea000c101924 */
[----:B------:R-:W-:Y:S05]  /*3540*/  @!P0 BRA `(.L_x_97) ;  /* 0x0000000000048947 */ /* 0x000fea0003800000 */
[----:B------:R0:W5:Y:S02]  /*3550*/  LDG.E.LTC128B R25, desc[UR36][R6.64+0x104] ;  /* 0x0001042406197981 */ /* 0x000164000c1e1920 */
.L_x_97:
[----:B------:R-:W-:Y:S05]  /*3560*/  BSYNC B1 ;  /* 0x0000000000017941 */ /* 0x000fea0003800000 */
.L_x_96:
[----:B-----5:R-:W-:Y:S01]  /*3570*/  FMUL R12, R25, R156 ;  /* 0x0000009c190c7220 */ /* 0x020fe20000400000 */
[----:B------:R-:W-:Y:S01]  /*3580*/  ISETP.GT.AND P1, PT, R0, 0x8, P1 ;  /* 0x000000080000780c */ /* 0x000fe20000f24270 */
[----:B------:R-:W-:Y:S02]  /*3590*/  BSSY B1, `(.L_x_98) ;  /* 0x0000005000017945 */ /* 0x000fe40003800000 */
[----:B------:R-:W-:-:S05]  /*35a0*/  FFMA R57, R57, R155, R12 ;  /* 0x0000009b39397223 */ /* 0x000fca000000000c */
[----:B------:R0:W-:Y:S05]  /*35b0*/  @P0 STG.E desc[UR36][R4.64+0x104], R57 ;  /* 0x0001043904000986 */ /* 0x0001ea000c101924 */
[----:B------:R-:W-:Y:S05]  /*35c0*/  @!P1 BRA `(.L_x_99) ;  /* 0x0000000000049947 */ /* 0x000fea0003800000 */
[----:B------:R0:W5:Y:S02]  /*35d0*/  LDG.E.LTC128B R25, desc[UR36][R8.64+0x100] ;  /* 0x0001002408197981 */ /* 0x000164000c1e1920 */
.L_x_99:
[----:B------:R-:W-:Y:S05]  /*35e0*/  BSYNC B1 ;  /* 0x0000000000017941 */ /* 0x000fea0003800000 */
.L_x_98:
        /* <DEDUP_REMOVED lines=8> */
.L_x_101:
[----:B------:R-:W-:Y:S05]  /*3670*/  BSYNC B1 ;  /* 0x0000000000017941 */ /* 0x000fea0003800000 */
.L_x_100:
        /* <DEDUP_REMOVED lines=8> */
.L_x_103:
[----:B------:R-:W-:Y:S05]  /*3700*/  BSYNC B1 ;  /* 0x0000000000017941 */ /* 0x000fea0003800000 */
.L_x_102:
[----:B0----5:R-:W-:Y:S01]  /*3710*/  FMUL R13, R25, R156 ;  /* 0x0000009c190d7220 */ /* 0x021fe20000400000 */
[----:B------:R-:W-:Y:S01]  /*3720*/  ISETP.GT.AND P2, PT, R0, RZ, P1 ;  /* 0x000000ff0000720c */ /* 0x000fe20000f44270 */
[----:B------:R-:W-:Y:S02]  /*3730*/  BSSY B1, `(.L_x_104) ;  /* 0x0000005000017945 */ /* 0x000fe40003800000 */
[----:B------:R-:W-:-:S05]  /*3740*/  FFMA R13, R60, R155, R13 ;  /* 0x0000009b3c0d7223 */ /* 0x000fca000000000d */
[----:B------:R0:W-:Y:S05]  /*3750*/  @P3 STG.E desc[UR36][R4.64+0x120], R13 ;  /* 0x0001200d04003986 */ /* 0x0001ea000c101924 */
[----:B------:R-:W-:Y:S05]  /*3760*/  @!P2 BRA `(.L_x_105) ;  /* 0x000000000004a947 */ /* 0x000fea0003800000 */
[----:B------:R0:W5:Y:S02]  /*3770*/  LDG.E.LTC128B R25, desc[UR36][R6.64+0x124] ;  /* 0x0001242406197981 */ /* 0x000164000c1e1920 */
.L_x_105:
[----:B------:R-:W-:Y:S05]  /*3780*/  BSYNC B1 ;  /* 0x0000000000017941 */ /* 0x000fea0003800000 */
.L_x_104:
[----:B-----5:R-:W-:Y:S01]  /*3790*/  FMUL R12, R25, R156 ;  /* 0x0000009c190c7220 */ /* 0x020fe20000400000 */
[----:B------:R-:W-:Y:S01]  /*37a0*/  ISETP.GT.AND P0, PT, R0, 0x8, P0 ;  /* 0x000000080000780c */ /* 0x000fe20000704270 */
[----:B------:R-:W-:Y:S02]  /*37b0*/  BSSY B1, `(.L_x_106) ;  /* 0x0000005000017945 */ /* 0x000fe40003800000 */
[----:B------:R-:W-:-:S05]  /*37c0*/  FFMA R61, R61, R155, R12 ;  /* 0x0000009b3d3d7223 */ /* 0x000fca000000000c */
[----:B------:R0:W-:Y:S05]  /*37d0*/  @P2 STG.E desc[UR36][R4.64+0x124], R61 ;  /* 0x0001243d04002986 */ /* 0x0001ea000c101924 */
[----:B------:R-:W-:Y:S05]  /*37e0*/  @!P0 BRA `(.L_x_107) ;  /* 0x0000000000048947 */ /* 0x000fea0003800000 */
[----:B------:R0:W5:Y:S02]  /*37f0*/  LDG.E.LTC128B R25, desc[UR36][R8.64+0x120] ;  /* 0x0001202408197981 */ /* 0x000164000c1e1920 */
.L_x_107:
[----:B------:R-:W-:Y:S05]  /*3800*/  BSYNC B1 ;  /* 0x0000000000017941 */ /* 0x000fea0003800000 */
.L_x_106:
        /* <DEDUP_REMOVED lines=8> */
.L_x_109:
[----:B------:R-:W-:Y:S05]  /*3890*/  BSYNC B1 ;  /* 0x0000000000017941 */ /* 0x000fea0003800000 */
.L_x_108:
        /* <DEDUP_REMOVED lines=8> */
.L_x_111:
[----:B------:R-:W-:Y:S05]  /*3920*/  BSYNC B1 ;  /* 0x0000000000017941 */ /* 0x000fea0003800000 */
.L_x_110:
[----:B0----5:R-:W-:Y:S01]  /*3930*/  FMUL R13, R25, R156 ;  /* 0x0000009c190d7220 */ /* 0x021fe20000400000 */
[----:B------:R-:W-:Y:S01]  /*3940*/  ISETP.GT.AND P1, PT, R0, RZ, P0 ;  /* 0x000000ff0000720c */ /* 0x000fe20000724270 */
[----:B------:R-:W-:Y:S02]  /*3950*/  BSSY B1, `(.L_x_112) ;  /* 0x0000005000017945 */ /* 0x000fe40003800000 */
[----:B------:R-:W-:-:S05]  /*3960*/  FFMA R13, R64, R155, R13 ;  /* 0x0000009b400d7223 */ /* 0x000fca000000000d */
[----:B------:R0:W-:Y:S05]  /*3970*/  @P3 STG.E desc[UR36][R4.64+0x140], R13 ;  /* 0x0001400d04003986 */ /* 0x0001ea000c101924 */
[----:B------:R-:W-:Y:S05]  /*3980*/  @!P1 BRA `(.L_x_113) ;  /* 0x0000000000049947 */ /* 0x000fea0003800000 */
[----:B------:R0:W5:Y:S02]  /*3990*/  LDG.E.LTC128B R25, desc[UR36][R6.64+0x144] ;  /* 0x0001442406197981 */ /* 0x000164000c1e1920 */
.L_x_113:
[----:B------:R-:W-:Y:S05]  /*39a0*/  BSYNC B1 ;  /* 0x0000000000017941 */ /* 0x000fea0003800000 */
.L_x_112:
[----:B-----5:R-:W-:Y:S01]  /*39b0*/  FMUL R12, R25, R156 ;  /* 0x0000009c190c7220 */ /* 0x020fe20000400000 */
[----:B------:R-:W-:Y:S01]  /*39c0*/  ISETP.GT.AND P2, PT, R0, 0x8, P2 ;  /* 0x000000080000780c */ /* 0x000fe20001744270 */
[----:B------:R-:W-:Y:S02]  /*39d0*/  BSSY B1, `(.L_x_114) ;  /* 0x0000005000017945 */ /* 0x000fe40003800000 */
[----:B------:R-:W-:-:S05]  /*39e0*/  FFMA R65, R65, R155, R12 ;  /* 0x0000009b41417223 */ /* 0x000fca000000000c */
[----:B------:R0:W-:Y:S05]  /*39f0*/  @P1 STG.E desc[UR36][R4.64+0x144], R65 ;  /* 0x0001444104001986 */ /* 0x0001ea000c101924 */
[----:B------:R-:W-:Y:S05]  /*3a00*/  @!P2 BRA `(.L_x_115) ;  /* 0x000000000004a947 */ /* 0x000fea0003800000 */
[----:B------:R0:W5:Y:S02]  /*3a10*/  LDG.E.LTC128B R25, desc[UR36][R8.64+0x140] ;  /* 0x0001402408197981 */ /* 0x000164000c1e1920 */
.L_x_115:
[----:B------:R-:W-:Y:S05]  /*3a20*/  BSYNC B1 ;  /* 0x0000000000017941 */ /* 0x000fea0003800000 */
.L_x_114:
        /* <DEDUP_REMOVED lines=8> */
.L_x_117:
[----:B------:R-:W-:Y:S05]  /*3ab0*/  BSYNC B1 ;  /* 0x0000000000017941 */ /* 0x000fea0003800000 */
.L_x_116:
        /* <DEDUP_REMOVED lines=8> */
.L_x_119:
[----:B------:R-:W-:Y:S05]  /*3b40*/  BSYNC B1 ;  /* 0x0000000000017941 */ /* 0x000fea0003800000 */
.L_x_118:
[----:B0----5:R-:W-:Y:S01]  /*3b50*/  FMUL R13, R25, R156 ;  /* 0x0000009c190d7220 */ /* 0x021fe20000400000 */
[----:B------:R-:W-:Y:S01]  /*3b60*/  ISETP.GT.AND P0, PT, R0, RZ, P2 ;  /* 0x000000ff0000720c */ /* 0x000fe20001704270 */
[----:B------:R-:W-:Y:S02]  /*3b70*/  BSSY B1, `(.L_x_120) ;  /* 0x0000005000017945 */ /* 0x000fe40003800000 */
[----:B------:R-:W-:-:S05]  /*3b80*/  FFMA R13, R68, R155, R13 ;  /* 0x0000009b440d7223 */ /* 0x000fca000000000d */
[----:B------:R0:W-:Y:S05]  /*3b90*/  @P3 STG.E desc[UR36][R4.64+0x160], R13 ;  /* 0x0001600d04003986 */ /* 0x0001ea000c101924 */
[----:B------:R-:W-:Y:S05]  /*3ba0*/  @!P0 BRA `(.L_x_121) ;  /* 0x0000000000048947 */ /* 0x000fea0003800000 */
[----:B------:R0:W5:Y:S02]  /*3bb0*/  LDG.E.LTC128B R25, desc[UR36][R6.64+0x164] ;  /* 0x0001642406197981 */ /* 0x000164000c1e1920 */
.L_x_121:
[----:B------:R-:W-:Y:S05]  /*3bc0*/  BSYNC B1 ;  /* 0x0000000000017941 */ /* 0x000fea0003800000 */
.L_x_120:
[----:B-----5:R-:W-:Y:S01]  /*3bd0*/  FMUL R12, R25, R156 ;  /* 0x0000009c190c7220 */ /* 0x020fe20000400000 */
[----:B------:R-:W-:Y:S01]  /*3be0*/  ISETP.GT.AND P1, PT, R0, 0x8, P1 ;  /* 0x000000080000780c */ /* 0x000fe20000f24270 */
[----:B------:R-:W-:Y:S02]  /*3bf0*/  BSSY B1, `(.L_x_122) ;  /* 0x0000005000017945 */ /* 0x000fe40003800000 */
[----:B------:R-:W-:-:S05]  /*3c00*/  FFMA R69, R69, R155, R12 ;  /* 0x0000009b45457223 */ /* 0x000fca000000000c */
[----:B------:R0:W-:Y:S05]  /*3c10*/  @P0 STG.E desc[UR36][R4.64+0x164], R69 ;  /* 0x0001644504000986 */ /* 0x0001ea000c101924 */
[----:B------:R-:W-:Y:S05]  /*3c20*/  @!P1 BRA `(.L_x_123) ;  /* 0x0000000000049947 */ /* 0x000fea0003800000 */
[----:B------:R0:W5:Y:S02]  /*3c30*/  LDG.E.LTC128B R25, desc[UR36][R8.64+0x160] ;  /* 0x0001602408197981 */ /* 0x000164000c1e1920 */
.L_x_123:
[----:B------:R-:W-:Y:S05]  /*3c40*/  BSYNC B1 ;  /* 0x0000000000017941 */ /* 0x000fea0003800000 */
.L_x_122:
        /* <DEDUP_REMOVED lines=8> */
.L_x_125:
[----:B------:R-:W-:Y:S05]  /*3cd0*/  BSYNC B1 ;  /* 0x0000000000017941 */ /* 0x000fea0003800000 */
.L_x_124:
        /* <DEDUP_REMOVED lines=8> */
.L_x_127:
[----:B------:R-:W-:Y:S05]  /*3d60*/  BSYNC B1 ;  /* 0x0000000000017941 */ /* 0x000fea0003800000 */
.L_x_126:
[----:B0----5:R-:W-:Y:S01]  /*3d70*/  FMUL R13, R25, R156 ;  /* 0x0000009c190d7220 */ /* 0x021fe20000400000 */
[----:B------:R-:W-:Y:S01]  /*3d80*/  ISETP.GT.AND P2, PT, R0, RZ, P1 ;  /* 0x000000ff0000720c */ /* 0x000fe20000f44270 */
[----:B------:R-:W-:Y:S02]  /*3d90*/  BSSY B1, `(.L_x_128) ;  /* 0x0000005000017945 */ /* 0x000fe40003800000 */
[----:B------:R-:W-:-:S05]  /*3da0*/  FFMA R13, R72, R155, R13 ;  /* 0x0000009b480d7223 */ /* 0x000fca000000000d */
[----:B------:R0:W-:Y:S05]  /*3db0*/  @P3 STG.E desc[UR36][R4.64+0x180], R13 ;  /* 0x0001800d04003986 */ /* 0x0001ea000c101924 */
[----:B------:R-:W-:Y:S05]  /*3dc0*/  @!P2 BRA `(.L_x_129) ;  /* 0x000000000004a947 */ /* 0x000fea0003800000 */
[----:B------:R0:W5:Y:S02]  /*3dd0*/  LDG.E.LTC128B R25, desc[UR36][R6.64+0x184] ;  /* 0x0001842406197981 */ /* 0x000164000c1e1920 */
.L_x_129:
[----:B------:R-:W-:Y:S05]  /*3de0*/  BSYNC B1 ;  /* 0x0000000000017941 */ /* 0x000fea0003800000 */
.L_x_128:
[----:B-----5:R-:W-:Y:S01]  /*3df0*/  FMUL R12, R25, R156 ;  /* 0x0000009c190c7220 */ /* 0x020fe20000400000 */
[----:B------:R-:W-:Y:S01]  /*3e00*/  ISETP.GT.AND P0, PT, R0, 0x8, P0 ;  /* 0x000000080000780c */ /* 0x000fe20000704270 */
[----:B------:R-:W-:Y:S02]  /*3e10*/  BSSY B1, `(.L_x_130) ;  /* 0x0000005000017945 */ /* 0x000fe40003800000 */
[----:B------:R-:W-:-:S05]  /*3e20*/  FFMA R73, R73, R155, R12 ;  /* 0x0000009b49497223 */ /* 0x000fca000000000c */
[----:B------:R0:W-:Y:S05]  /*3e30*/  @P2 STG.E desc[UR36][R4.64+0x184], R73 ;  /* 0x0001844904002986 */ /* 0x0001ea000c101924 */
[----:B------:R-:W-:Y:S05]  /*3e40*/  @!P0 BRA `(.L_x_131) ;  /* 0x0000000000048947 */ /* 0x000fea0003800000 */
[----:B------:R0:W5:Y:S02]  /*3e50*/  LDG.E.LTC128B R25, desc[UR36][R8.64+0x180] ;  /* 0x0001802408197981 */ /* 0x000164000c1e1920 */
.L_x_131:
[----:B------:R-:W-:Y:S05]  /*3e60*/  BSYNC B1 ;  /* 0x0000000000017941 */ /* 0x000fea0003800000 */
.L_x_130:
        /* <DEDUP_REMOVED lines=8> */
.L_x_133:
[----:B------:R-:W-:Y:S05]  /*3ef0*/  BSYNC B1 ;  /* 0x0000000000017941 */ /* 0x000fea0003800000 */
.L_x_132:
        /* <DEDUP_REMOVED lines=8> */
.L_x_135:
[----:B------:R-:W-:Y:S05]  /*3f80*/  BSYNC B1 ;  /* 0x0000000000017941 */ /* 0x000fea0003800000 */
.L_x_134:
[----:B0----5:R-:W-:Y:S01]  /*3f90*/  FMUL R13, R25, R156 ;  /* 0x0000009c190d7220 */ /* 0x021fe20000400000 */
[----:B------:R-:W-:Y:S01]  /*3fa0*/  ISETP.GT.AND P1, PT, R0, RZ, P0 ;  /* 0x000000ff0000720c */ /* 0x000fe20000724270 */
[----:B------:R-:W-:Y:S02]  /*3fb0*/  BSSY B1, `(.L_x_136) ;  /* 0x0000005000017945 */ /* 0x000fe40003800000 */
[----:B------:R-:W-:-:S05]  /*3fc0*/  FFMA R13, R76, R155, R13 ;  /* 0x0000009b4c0d7223 */ /* 0x000fca000000000d */
[----:B------:R0:W-:Y:S05]  /*3fd0*/  @P3 STG.E desc[UR36][R4.64+0x1a0], R13 ;  /* 0x0001a00d04003986 */ /* 0x0001ea000c101924 */
[----:B------:R-:W-:Y:S05]  /*3fe0*/  @!P1 BRA `(.L_x_137) ;  /* 0x0000000000049947 */ /* 0x000fea0003800000 */
[----:B------:R0:W5:Y:S02]  /*3ff0*/  LDG.E.LTC128B R25, desc[UR36][R6.64+0x1a4] ;  /* 0x0001a42406197981 */ /* 0x000164000c1e1920 */
.L_x_137:
[----:B------:R-:W-:Y:S05]  /*4000*/  BSYNC B1 ;  /* 0x0000000000017941 */ /* 0x000fea0003800000 */
.L_x_136:
[----:B-----5:R-:W-:Y:S01]  /*4010*/  FMUL R12, R25, R156 ;  /* 0x0000009c190c7220 */ /* 0x020fe20000400000 */
[----:B------:R-:W-:Y:S01]  /*4020*/  ISETP.GT.AND P2, PT, R0, 0x8, P2 ;  /* 0x000000080000780c */ /* 0x000fe20001744270 */
[----:B------:R-:W-:Y:S02]  /*4030*/  BSSY B1, `(.L_x_138) ;  /* 0x0000005000017945 */ /* 0x000fe40003800000 */
[----:B------:R-:W-:-:S05]  /*4040*/  FFMA R77, R77, R155, R12 ;  /* 0x0000009b4d4d7223 */ /* 0x000fca000000000c */
[----:B------:R0:W-:Y:S05]  /*4050*/  @P1 STG.E desc[UR36][R4.64+0x1a4], R77 ;  /* 0x0001a44d04001986 */ /* 0x0001ea000c101924 */
[----:B------:R-:W-:Y:S05]  /*4060*/  @!P2 BRA `(.L_x_139) ;  /* 0x000000000004a947 */ /* 0x000fea0003800000 */
[----:B------:R0:W5:Y:S02]  /*4070*/  LDG.E.LTC128B R25, desc[UR36][R8.64+0x1a0] ;  /* 0x0001a02408197981 */ /* 0x000164000c1e1920 */
.L_x_139:
[----:B------:R-:W-:Y:S05]  /*4080*/  BSYNC B1 ;  /* 0x0000000000017941 */ /* 0x000fea0003800000 */
.L_x_138:
        /* <DEDUP_REMOVED lines=8> */
.L_x_141:
[----:B------:R-:W-:Y:S05]  /*4110*/  BSYNC B1 ;  /* 0x0000000000017941 */ /* 0x000fea0003800000 */
.L_x_140:
        /* <DEDUP_REMOVED lines=8> */
.L_x_143:
[----:B------:R-:W-:Y:S05]  /*41a0*/  BSYNC B1 ;  /* 0x0000000000017941 */ /* 0x000fea0003800000 */
.L_x_142:
[----:B0----5:R-:W-:Y:S01]  /*41b0*/  FMUL R13, R25, R156 ;  /* 0x0000009c190d7220 */ /* 0x021fe20000400000 */
[----:B------:R-:W-:Y:S01]  /*41c0*/  ISETP.GT.AND P0, PT, R0, RZ, P2 ;  /* 0x000000ff0000720c */ /* 0x000fe20001704270 */
[----:B------:R-:W-:Y:S02]  /*41d0*/  BSSY B1, `(.L_x_144) ;  /* 0x0000005000017945 */ /* 0x000fe40003800000 */
[----:B------:R-:W-:-:S05]  /*41e0*/  FFMA R13, R80, R155, R13 ;  /* 0x0000009b500d7223 */ /* 0x000fca000000000d */
[----:B------:R0:W-:Y:S05]  /*41f0*/  @P3 STG.E desc[UR36][R4.64+0x1c0], R13 ;  /* 0x0001c00d04003986 */ /* 0x0001ea000c101924 */
[----:B------:R-:W-:Y:S05]  /*4200*/  @!P0 BRA `(.L_x_145) ;  /* 0x0000000000048947 */ /* 0x000fea0003800000 */
[----:B------:R0:W5:Y:S02]  /*4210*/  LDG.E.LTC128B R25, desc[UR36][R6.64+0x1c4] ;  /* 0x0001c42406197981 */ /* 0x000164000c1e1920 */
.L_x_145:
[----:B------:R-:W-:Y:S05]  /*4220*/  BSYNC B1 ;  /* 0x0000000000017941 */ /* 0x000fea0003800000 */
.L_x_144:
[----:B-----5:R-:W-:Y:S01]  /*4230*/  FMUL R12, R25, R156 ;  /* 0x0000009c190c7220 */ /* 0x020fe20000400000 */
[----:B------:R-:W-:Y:S01]  /*4240*/  ISETP.GT.AND P1, PT, R0, 0x8, P1 ;  /* 0x000000080000780c */ /* 0x000fe20000f24270 */
[----:B------:R-:W-:Y:S02]  /*4250*/  BSSY B1, `(.L_x_146) ;  /* 0x0000005000017945 */ /* 0x000fe40003800000 */
[----:B------:R-:W-:-:S05]  /*4260*/  FFMA R81, R81, R155, R12 ;  /* 0x0000009b51517223 */ /* 0x000fca000000000c */
[----:B------:R0:W-:Y:S05]  /*4270*/  @P0 STG.E desc[UR36][R4.64+0x1c4], R81 ;  /* 0x0001c45104000986 */ /* 0x0001ea000c101924 */
[----:B------:R-:W-:Y:S05]  /*4280*/  @!P1 BRA `(.L_x_147) ;  /* 0x0000000000049947 */ /* 0x000fea0003800000 */
[----:B------:R0:W5:Y:S02]  /*4290*/  LDG.E.LTC128B R25, desc[UR36][R8.64+0x1c0] ;  /* 0x0001c02408197981 */ /* 0x000164000c1e1920 */
.L_x_147:
[----:B------:R-:W-:Y:S05]  /*42a0*/  BSYNC B1 ;  /* 0x0000000000017941 */ /* 0x000fea0003800000 */
.L_x_146:
        /* <DEDUP_REMOVED lines=8> */
.L_x_149:
[----:B------:R-:W-:Y:S05]  /*4330*/  BSYNC B1 ;  /* 0x0000000000017941 */ /* 0x000fea0003800000 */
.L_x_148:
        /* <DEDUP_REMOVED lines=8> */
.L_x_151:
[----:B------:R-:W-:Y:S05]  /*43c0*/  BSYNC B1 ;  /* 0x0000000000017941 */ /* 0x000fea0003800000 */
.L_x_150:
[----:B0----5:R-:W-:Y:S01]  /*43d0*/  FMUL R13, R25, R156 ;  /* 0x0000009c190d7220 */ /* 0x021fe20000400000 */
[----:B------:R-:W-:Y:S01]  /*43e0*/  ISETP.GT.AND P2, PT, R0, RZ, P1 ;  /* 0x000000ff0000720c */ /* 0x000fe20000f44270 */
[----:B------:R-:W-:Y:S02]  /*43f0*/  BSSY B1, `(.L_x_152) ;  /* 0x0000005000017945 */ /* 0x000fe40003800000 */
[----:B------:R-:W-:-:S05]  /*4400*/  FFMA R13, R84, R155, R13 ;  /* 0x0000009b540d7223 */ /* 0x000fca000000000d */
[----:B------:R0:W-:Y:S05]  /*4410*/  @P3 STG.E desc[UR36][R4.64+0x1e0], R13 ;  /* 0x0001e00d04003986 */ /* 0x0001ea000c101924 */
[----:B------:R-:W-:Y:S05]  /*4420*/  @!P2 BRA `(.L_x_153) ;  /* 0x000000000004a947 */ /* 0x000fea0003800000 */
[----:B------:R0:W5:Y:S02]  /*4430*/  LDG.E.LTC128B R25, desc[UR36][R6.64+0x1e4] ;  /* 0x0001e42406197981 */ /* 0x000164000c1e1920 */
.L_x_153:
[----:B------:R-:W-:Y:S05]  /*4440*/  BSYNC B1 ;  /* 0x0000000000017941 */ /* 0x000fea0003800000 */
.L_x_152:
[----:B-----5:R-:W-:Y:S01]  /*4450*/  FMUL R12, R25, R156 ;  /* 0x0000009c190c7220 */ /* 0x020fe20000400000 */
[----:B------:R-:W-:Y:S01]  /*4460*/  ISETP.GT.AND P0, PT, R0, 0x8, P0 ;  /* 0x000000080000780c */ /* 0x000fe20000704270 */
[----:B------:R-:W-:Y:S02]  /*4470*/  BSSY B1, `(.L_x_154) ;  /* 0x0000005000017945 */ /* 0x000fe40003800000 */
[----:B------:R-:W-:-:S05]  /*4480*/  FFMA R85, R85, R155, R12 ;  /* 0x0000009b55557223 */ /* 0x000fca000000000c */
[----:B------:R0:W-:Y:S05]  /*4490*/  @P2 STG.E desc[UR36][R4.64+0x1e4], R85 ;  /* 0x0001e45504002986 */ /* 0x0001ea000c101924 */
[----:B------:R-:W-:Y:S05]  /*44a0*/  @!P0 BRA `(.L_x_155) ;  /* 0x0000000000048947 */ /* 0x000fea0003800000 */
[----:B------:R0:W5:Y:S02]  /*44b0*/  LDG.E.LTC128B R25, desc[UR36][R8.64+0x1e0] ;  /* 0x0001e02408197981 */ /* 0x000164000c1e1920 */
.L_x_155:
[----:B------:R-:W-:Y:S05]  /*44c0*/  BSYNC B1 ;  /* 0x0000000000017941 */ /* 0x000fea0003800000 */
.L_x_154:
        /* <DEDUP_REMOVED lines=8> */
.L_x_157:
[----:B------:R-:W-:Y:S05]  /*4550*/  BSYNC B1 ;  /* 0x0000000000017941 */ /* 0x000fea0003800000 */
.L_x_156:
        /* <DEDUP_REMOVED lines=8> */
.L_x_159:
[----:B------:R-:W-:Y:S05]  /*45e0*/  BSYNC B1 ;  /* 0x0000000000017941 */ /* 0x000fea0003800000 */
.L_x_158:
[----:B0----5:R-:W-:Y:S01]  /*45f0*/  FMUL R13, R25, R156 ;  /* 0x0000009c190d7220 */ /* 0x021fe20000400000 */
[----:B------:R-:W-:Y:S01]  /*4600*/  ISETP.GT.AND P1, PT, R0, RZ, P0 ;  /* 0x000000ff0000720c */ /* 0x000fe20000724270 */
[----:B------:R-:W-:Y:S02]  /*4610*/  BSSY B1, `(.L_x_160) ;  /* 0x0000005000017945 */ /* 0x000fe40003800000 */
[----:B------:R-:W-:-:S05]  /*4620*/  FFMA R13, R88, R155, R13 ;  /* 0x0000009b580d7223 */ /* 0x000fca000000000d */
[----:B------:R0:W-:Y:S05]  /*4630*/  @P3 STG.E desc[UR36][R4.64+0x200], R13 ;  /* 0x0002000d04003986 */ /* 0x0001ea000c101924 */
[----:B------:R-:W-:Y:S05]  /*4640*/  @!P1 BRA `(.L_x_161) ;  /* 0x0000000000049947 */ /* 0x000fea0003800000 */
[----:B------:R0:W5:Y:S02]  /*4650*/  LDG.E.LTC128B R25, desc[UR36][R6.64+0x204] ;  /* 0x0002042406197981 */ /* 0x000164000c1e1920 */
.L_x_161:
[----:B------:R-:W-:Y:S05]  /*4660*/  BSYNC B1 ;  /* 0x0000000000017941 */ /* 0x000fea0003800000 */
.L_x_160:
[----:B-----5:R-:W-:Y:S01]  /*4670*/  FMUL R12, R25, R156 ;  /* 0x0000009c190c7220 */ /* 0x020fe20000400000 */
[----:B------:R-:W-:Y:S01]  /*4680*/  ISETP.GT.AND P2, PT, R0, 0x8, P2 ;  /* 0x000000080000780c */ /* 0x000fe20001744270 */
[----:B------:R-:W-:Y:S02]  /*4690*/  BSSY B1, `(.L_x_162) ;  /* 0x0000005000017945 */ /* 0x000fe40003800000 */
[----:B------:R-:W-:-:S05]  /*46a0*/  FFMA R89, R89, R155, R12 ;  /* 0x0000009b59597223 */ /* 0x000fca000000000c */
[----:B------:R0:W-:Y:S05]  /*46b0*/  @P1 STG.E desc[UR36][R4.64+0x204], R89 ;  /* 0x0002045904001986 */ /* 0x0001ea000c101924 */
[----:B------:R-:W-:Y:S05]  /*46c0*/  @!P2 BRA `(.L_x_163) ;  /* 0x000000000004a947 */ /* 0x000fea0003800000 */
[----:B------:R0:W5:Y:S02]  /*46d0*/  LDG.E.LTC128B R25, desc[UR36][R8.64+0x200] ;  /* 0x0002002408197981 */ /* 0x000164000c1e1920 */
.L_x_163:
[----:B------:R-:W-:Y:S05]  /*46e0*/  BSYNC B1 ;  /* 0x0000000000017941 */ /* 0x000fea0003800000 */
.L_x_162:
        /* <DEDUP_REMOVED lines=8> */
.L_x_165:
[----:B------:R-:W-:Y:S05]  /*4770*/  BSYNC B1 ;  /* 0x0000000000017941 */ /* 0x000fea0003800000 */
.L_x_164:
        /* <DEDUP_REMOVED lines=8> */
.L_x_167:
[----:B------:R-:W-:Y:S05]  /*4800*/  BSYNC B1 ;  /* 0x0000000000017941 */ /* 0x000fea0003800000 */
.L_x_166:
[----:B0----5:R-:W-:Y:S01]  /*4810*/  FMUL R13, R25, R156 ;  /* 0x0000009c190d7220 */ /* 0x021fe20000400000 */
[----:B------:R-:W-:Y:S01]  /*4820*/  ISETP.GT.AND P0, PT, R0, RZ, P2 ;  /* 0x000000ff0000720c */ /* 0x000fe20001704270 */
[----:B------:R-:W-:Y:S02]  /*4830*/  BSSY B1, `(.L_x_168) ;  /* 0x0000005000017945 */ /* 0x000fe40003800000 */
[----:B------:R-:W-:-:S05]  /*4840*/  FFMA R13, R92, R155, R13 ;  /* 0x0000009b5c0d7223 */ /* 0x000fca000000000d */
[----:B------:R0:W-:Y:S05]  /*4850*/  @P3 STG.E desc[UR36][R4.64+0x220], R13 ;  /* 0x0002200d04003986 */ /* 0x0001ea000c101924 */
[----:B------:R-:W-:Y:S05]  /*4860*/  @!P0 BRA `(.L_x_169) ;  /* 0x0000000000048947 */ /* 0x000fea0003800000 */
[----:B------:R0:W5:Y:S02]  /*4870*/  LDG.E.LTC128B R25, desc[UR36][R6.64+0x224] ;  /* 0x0002242406197981 */ /* 0x000164000c1e1920 */
.L_x_169:
[----:B------:R-:W-:Y:S05]  /*4880*/  BSYNC B1 ;  /* 0x0000000000017941 */ /* 0x000fea0003800000 */
.L_x_168:
[----:B-----5:R-:W-:Y:S01]  /*4890*/  FMUL R12, R25, R156 ;  /* 0x0000009c190c7220 */ /* 0x020fe20000400000 */
[----:B------:R-:W-:Y:S01]  /*48a0*/  ISETP.GT.AND P1, PT, R0, 0x8, P1 ;  /* 0x000000080000780c */ /* 0x000fe20000f24270 */
[----:B------:R-:W-:Y:S02]  /*48b0*/  BSSY B1, `(.L_x_170) ;  /* 0x0000005000017945 */ /* 0x000fe40003800000 */
[----:B------:R-:W-:-:S05]  /*48c0*/  FFMA R93, R93, R155, R12 ;  /* 0x0000009b5d5d7223 */ /* 0x000fca000000000c */
[----:B------:R0:W-:Y:S05]  /*48d0*/  @P0 STG.E desc[UR36][R4.64+0x224], R93 ;  /* 0x0002245d04000986 */ /* 0x0001ea000c101924 */
[----:B------:R-:W-:Y:S05]  /*48e0*/  @!P1 BRA `(.L_x_171) ;  /* 0x0000000000049947 */ /* 0x000fea0003800000 */
[----:B------:R0:W5:Y:S02]  /*48f0*/  LDG.E.LTC128B R25, desc[UR36][R8.64+0x220] ;  /* 0x0002202408197981 */ /* 0x000164000c1e1920 */
.L_x_171:
[----:B------:R-:W-:Y:S05]  /*4900*/  BSYNC B1 ;  /* 0x0000000000017941 */ /* 0x000fea0003800000 */
.L_x_170:
        /* <DEDUP_REMOVED lines=8> */
.L_x_173:
[----:B------:R-:W-:Y:S05]  /*4990*/  BSYNC B1 ;  /* 0x0000000000017941 */ /* 0x000fea0003800000 */
.L_x_172:
        /* <DEDUP_REMOVED lines=8> */
.L_x_175:
[----:B------:R-:W-:Y:S05]  /*4a20*/  BSYNC B1 ;  /* 0x0000000000017941 */ /* 0x000fea0003800000 */
.L_x_174:
[----:B0----5:R-:W-:Y:S01]  /*4a30*/  FMUL R13, R25, R156 ;  /* 0x0000009c190d7220 */ /* 0x021fe20000400000 */
[----:B------:R-:W-:Y:S01]  /*4a40*/  ISETP.GT.AND P2, PT, R0, RZ, P1 ;  /* 0x000000ff0000720c */ /* 0x000fe20000f44270 */
[----:B------:R-:W-:Y:S02]  /*4a50*/  BSSY B1, `(.L_x_176) ;  /* 0x0000005000017945 */ /* 0x000fe40003800000 */
[----:B------:R-:W-:-:S05]  /*4a60*/  FFMA R13, R96, R155, R13 ;  /* 0x0000009b600d7223 */ /* 0x000fca000000000d */
[----:B------:R0:W-:Y:S05]  /*4a70*/  @P3 STG.E desc[UR36][R4.64+0x240], R13 ;  /* 0x0002400d04003986 */ /* 0x0001ea000c101924 */
[----:B------:R-:W-:Y:S05]  /*4a80*/  @!P2 BRA `(.L_x_177) ;  /* 0x000000000004a947 */ /* 0x000fea0003800000 */
[----:B------:R0:W5:Y:S02]  /*4a90*/  LDG.E.LTC128B R25, desc[UR36][R6.64+0x244] ;  /* 0x0002442406197981 */ /* 0x000164000c1e1920 */
.L_x_177:
[----:B------:R-:W-:Y:S05]  /*4aa0*/  BSYNC B1 ;  /* 0x0000000000017941 */ /* 0x000fea0003800000 */
.L_x_176:
[----:B-----5:R-:W-:Y:S01]  /*4ab0*/  FMUL R12, R25, R156 ;  /* 0x0000009c190c7220 */ /* 0x020fe20000400000 */
[----:B------:R-:W-:Y:S01]  /*4ac0*/  ISETP.GT.AND P0, PT, R0, 0x8, P0 ;  /* 0x000000080000780c */ /* 0x000fe20000704270 */
[----:B------:R-:W-:Y:S02]  /*4ad0*/  BSSY B1, `(.L_x_178) ;  /* 0x0000005000017945 */ /* 0x000fe40003800000 */
[----:B------:R-:W-:-:S05]  /*4ae0*/  FFMA R97, R97, R155, R12 ;  /* 0x0000009b61617223 */ /* 0x000fca000000000c */
[----:B------:R0:W-:Y:S05]  /*4af0*/  @P2 STG.E desc[UR36][R4.64+0x244], R97 ;  /* 0x0002446104002986 */ /* 0x0001ea000c101924 */
[----:B------:R-:W-:Y:S05]  /*4b00*/  @!P0 BRA `(.L_x_179) ;  /* 0x0000000000048947 */ /* 0x000fea0003800000 */
[----:B------:R0:W5:Y:S02]  /*4b10*/  LDG.E.LTC128B R25, desc[UR36][R8.64+0x240] ;  /* 0x0002402408197981 */ /* 0x000164000c1e1920 */
.L_x_179:
[----:B------:R-:W-:Y:S05]  /*4b20*/  BSYNC B1 ;  /* 0x0000000000017941 */ /* 0x000fea0003800000 */
.L_x_178:
        /* <DEDUP_REMOVED lines=8> */
.L_x_181:
[----:B------:R-:W-:Y:S05]  /*4bb0*/  BSYNC B1 ;  /* 0x0000000000017941 */ /* 0x000fea0003800000 */
.L_x_180:
        /* <DEDUP_REMOVED lines=8> */
.L_x_183:
[----:B------:R-:W-:Y:S05]  /*4c40*/  BSYNC B1 ;  /* 0x0000000000017941 */ /* 0x000fea0003800000 */
.L_x_182:
[----:B0----5:R-:W-:Y:S01]  /*4c50*/  FMUL R13, R25, R156 ;  /* 0x0000009c190d7220 */ /* 0x021fe20000400000 */
[----:B------:R-:W-:Y:S01]  /*4c60*/  ISETP.GT.AND P1, PT, R0, RZ, P0 ;  /* 0x000000ff0000720c */ /* 0x000fe20000724270 */
[----:B------:R-:W-:Y:S02]  /*4c70*/  BSSY B1, `(.L_x_184) ;  /* 0x0000005000017945 */ /* 0x000fe40003800000 */
[----:B------:R-:W-:-:S05]  /*4c80*/  FFMA R13, R100, R155, R13 ;  /* 0x0000009b640d7223 */ /* 0x000fca000000000d */
[----:B------:R0:W-:Y:S05]  /*4c90*/  @P3 STG.E desc[UR36][R4.64+0x260], R13 ;  /* 0x0002600d04003986 */ /* 0x0001ea000c101924 */
[----:B------:R-:W-:Y:S05]  /*4ca0*/  @!P1 BRA `(.L_x_185) ;  /* 0x0000000000049947 */ /* 0x000fea0003800000 */
[----:B------:R0:W5:Y:S02]  /*4cb0*/  LDG.E.LTC128B R25, desc[UR36][R6.64+0x264] ;  /* 0x0002642406197981 */ /* 0x000164000c1e1920 */
.L_x_185:
[----:B------:R-:W-:Y:S05]  /*4cc0*/  BSYNC B1 ;  /* 0x0000000000017941 */ /* 0x000fea0003800000 */
.L_x_184:
[----:B-----5:R-:W-:Y:S01]  /*4cd0*/  FMUL R12, R25, R156 ;  /* 0x0000009c190c7220 */ /* 0x020fe20000400000 */
[----:B------:R-:W-:Y:S01]  /*4ce0*/  ISETP.GT.AND P2, PT, R0, 0x8, P2 ;  /* 0x000000080000780c */ /* 0x000fe20001744270 */
[----:B------:R-:W-:Y:S02]  /*4cf0*/  BSSY B1, `(.L_x_186) ;  /* 0x0000005000017945 */ /* 0x000fe40003800000 */
[----:B------:R-:W-:-:S05]  /*4d00*/  FFMA R101, R101, R155, R12 ;  /* 0x0000009b65657223 */ /* 0x000fca000000000c */
[----:B------:R0:W-:Y:S05]  /*4d10*/  @P1 STG.E desc[UR36][R4.64+0x264], R101 ;  /* 0x0002646504001986 */ /* 0x0001ea000c101924 */
[----:B------:R-:W-:Y:S05]  /*4d20*/  @!P2 BRA `(.L_x_187) ;  /* 0x000000000004a947 */ /* 0x000fea0003800000 */
[----:B------:R0:W5:Y:S02]  /*4d30*/  LDG.E.LTC128B R25, desc[UR36][R8.64+0x260] ;  /* 0x0002602408197981 */ /* 0x000164000c1e1920 */
.L_x_187:
[----:B------:R-:W-:Y:S05]  /*4d40*/  BSYNC B1 ;  /* 0x0000000000017941 */ /* 0x000fea0003800000 */
.L_x_186:
        /* <DEDUP_REMOVED lines=8> */
.L_x_189:
[----:B------:R-:W-:Y:S05]  /*4dd0*/  BSYNC B1 ;  /* 0x0000000000017941 */ /* 0x000fea0003800000 */
.L_x_188:
        /* <DEDUP_REMOVED lines=8> */
.L_x_191:
[----:B------:R-:W-:Y:S05]  /*4e60*/  BSYNC B1 ;  /* 0x0000000000017941 */ /* 0x000fea0003800000 */
.L_x_190:
[----:B0----5:R-:W-:Y:S01]  /*4e70*/  FMUL R13, R25, R156 ;  /* 0x0000009c190d7220 */ /* 0x021fe20000400000 */
[----:B------:R-:W-:Y:S01]  /*4e80*/  ISETP.GT.AND P0, PT, R0, RZ, P2 ;  /* 0x000000ff0000720c */ /* 0x000fe20001704270 */
[----:B------:R-:W-:Y:S02]  /*4e90*/  BSSY B1, `(.L_x_192) ;  /* 0x0000005000017945 */ /* 0x000fe40003800000 */
[----:B------:R-:W-:-:S05]  /*4ea0*/  FFMA R13, R104, R155, R13 ;  /* 0x0000009b680d7223 */ /* 0x000fca000000000d */
[----:B------:R0:W-:Y:S05]  /*4eb0*/  @P3 STG.E desc[UR36][R4.64+0x280], R13 ;  /* 0x0002800d04003986 */ /* 0x0001ea000c101924 */
[----:B------:R-:W-:Y:S05]  /*4ec0*/  @!P0 BRA `(.L_x_193) ;  /* 0x0000000000048947 */ /* 0x000fea0003800000 */
[----:B------:R0:W5:Y:S02]  /*4ed0*/  LDG.E.LTC128B R25, desc[UR36][R6.64+0x284] ;  /* 0x0002842406197981 */ /* 0x000164000c1e1920 */
.L_x_193:
[----:B------:R-:W-:Y:S05]  /*4ee0*/  BSYNC B1 ;  /* 0x0000000000017941 */ /* 0x000fea0003800000 */
.L_x_192:
[----:B-----5:R-:W-:Y:S01]  /*4ef0*/  FMUL R12, R25, R156 ;  /* 0x0000009c190c7220 */ /* 0x020fe20000400000 */
[----:B------:R-:W-:Y:S01]  /*4f00*/  ISETP.GT.AND P1, PT, R0, 0x8, P1 ;  /* 0x000000080000780c */ /* 0x000fe20000f24270 */
[----:B------:R-:W-:Y:S02]  /*4f10*/  BSSY B1, `(.L_x_194) ;  /* 0x0000005000017945 */ /* 0x000fe40003800000 */
[----:B------:R-:W-:-:S05]  /*4f20*/  FFMA R105, R105, R155, R12 ;  /* 0x0000009b69697223 */ /* 0x000fca000000000c */
[----:B------:R0:W-:Y:S05]  /*4f30*/  @P0 STG.E desc[UR36][R4.64+0x284], R105 ;  /* 0x0002846904000986 */ /* 0x0001ea000c101924 */
[----:B------:R-:W-:Y:S05]  /*4f40*/  @!P1 BRA `(.L_x_195) ;  /* 0x0000000000049947 */ /* 0x000fea0003800000 */
[----:B------:R0:W5:Y:S02]  /*4f50*/  LDG.E.LTC128B R25, desc[UR36][R8.64+0x280] ;  /* 0x0002802408197981 */ /* 0x000164000c1e1920 */
.L_x_195:
[----:B------:R-:W-:Y:S05]  /*4f60*/  BSYNC B1 ;  /* 0x0000000000017941 */ /* 0x000fea0003800000 */
.L_x_194:
        /* <DEDUP_REMOVED lines=8> */
.L_x_197:
[----:B------:R-:W-:Y:S05]  /*4ff0*/  BSYNC B1 ;  /* 0x0000000000017941 */ /* 0x000fea0003800000 */
.L_x_196:
        /* <DEDUP_REMOVED lines=8> */
.L_x_199:
[----:B------:R-:W-:Y:S05]  /*5080*/  BSYNC B1 ;  /* 0x0000000000017941 */ /* 0x000fea0003800000 */
.L_x_198:
[----:B0----5:R-:W-:Y:S01]  /*5090*/  FMUL R13, R25, R156 ;  /* 0x0000009c190d7220 */ /* 0x021fe20000400000 */
[----:B------:R-:W-:Y:S01]  /*50a0*/  ISETP.GT.AND P2, PT, R0, RZ, P1 ;  /* 0x000000ff0000720c */ /* 0x000fe20000f44270 */
[----:B------:R-:W-:Y:S02]  /*50b0*/  BSSY B1, `(.L_x_200) ;  /* 0x0000005000017945 */ /* 0x000fe40003800000 */
[----:B------:R-:W-:-:S05]  /*50c0*/  FFMA R13, R108, R155, R13 ;  /* 0x0000009b6c0d7223 */ /* 0x000fca000000000d */
[----:B------:R0:W-:Y:S05]  /*50d0*/  @P3 STG.E desc[UR36][R4.64+0x2a0], R13 ;  /* 0x0002a00d04003986 */ /* 0x0001ea000c101924 */
[----:B------:R-:W-:Y:S05]  /*50e0*/  @!P2 BRA `(.L_x_201) ;  /* 0x000000000004a947 */ /* 0x000fea0003800000 */
[----:B------:R0:W5:Y:S02]  /*50f0*/  LDG.E.LTC128B R25, desc[UR36][R6.64+0x2a4] ;  /* 0x0002a42406197981 */ /* 0x000164000c1e1920 */
.L_x_201:
[----:B------:R-:W-:Y:S05]  /*5100*/  BSYNC B1 ;  /* 0x0000000000017941 */ /* 0x000fea0003800000 */
.L_x_200:
[----:B-----5:R-:W-:Y:S01]  /*5110*/  FMUL R12, R25, R156 ;  /* 0x0000009c190c7220 */ /* 0x020fe20000400000 */
[----:B------:R-:W-:Y:S01]  /*5120*/  ISETP.GT.AND P0, PT, R0, 0x8, P0 ;  /* 0x000000080000780c */ /* 0x000fe20000704270 */
[----:B------:R-:W-:Y:S02]  /*5130*/  BSSY B1, `(.L_x_202) ;  /* 0x0000005000017945 */ /* 0x000fe40003800000 */
[----:B------:R-:W-:-:S05]  /*5140*/  FFMA R109, R109, R155, R12 ;  /* 0x0000009b6d6d7223 */ /* 0x000fca000000000c */
[----:B------:R0:W-:Y:S05]  /*5150*/  @P2 STG.E desc[UR36][R4.64+0x2a4], R109 ;  /* 0x0002a46d04002986 */ /* 0x0001ea000c101924 */
[----:B------:R-:W-:Y:S05]  /*5160*/  @!P0 BRA `(.L_x_203) ;  /* 0x0000000000048947 */ /* 0x000fea0003800000 */
[----:B------:R0:W5:Y:S02]  /*5170*/  LDG.E.LTC128B R25, desc[UR36][R8.64+0x2a0] ;  /* 0x0002a02408197981 */ /* 0x000164000c1e1920 */
.L_x_203:
[----:B------:R-:W-:Y:S05]  /*5180*/  BSYNC B1 ;  /* 0x0000000000017941 */ /* 0x000fea0003800000 */
.L_x_202:
        /* <DEDUP_REMOVED lines=8> */
.L_x_205:
[----:B------:R-:W-:Y:S05]  /*5210*/  BSYNC B1 ;  /* 0x0000000000017941 */ /* 0x000fea0003800000 */
.L_x_204:
        /* <DEDUP_REMOVED lines=8> */
.L_x_207:
[----:B------:R-:W-:Y:S05]  /*52a0*/  BSYNC B1 ;  /* 0x0000000000017941 */ /* 0x000fea0003800000 */
.L_x_206:
[----:B0----5:R-:W-:Y:S01]  /*52b0*/  FMUL R13, R25, R156 ;  /* 0x0000009c190d7220 */ /* 0x021fe20000400000 */
[----:B------:R-:W-:Y:S01]  /*52c0*/  ISETP.GT.AND P1, PT, R0, RZ, P0 ;  /* 0x000000ff0000720c */ /* 0x000fe20000724270 */
[----:B------:R-:W-:Y:S02]  /*52d0*/  BSSY B1, `(.L_x_208) ;  /* 0x0000005000017945 */ /* 0x000fe40003800000 */
[----:B------:R-:W-:-:S05]  /*52e0*/  FFMA R13, R112, R155, R13 ;  /* 0x0000009b700d7223 */ /* 0x000fca000000000d */
[----:B------:R0:W-:Y:S05]  /*52f0*/  @P3 STG.E desc[UR36][R4.64+0x2c0], R13 ;  /* 0x0002c00d04003986 */ /* 0x0001ea000c101924 */
[----:B------:R-:W-:Y:S05]  /*5300*/  @!P1 BRA `(.L_x_209) ;  /* 0x0000000000049947 */ /* 0x000fea0003800000 */
[----:B------:R0:W5:Y:S02]  /*5310*/  LDG.E.LTC128B R25, desc[UR36][R6.64+0x2c4] ;  /* 0x0002c42406197981 */ /* 0x000164000c1e1920 */
.L_x_209:
[----:B------:R-:W-:Y:S05]  /*5320*/  BSYNC B1 ;  /* 0x0000000000017941 */ /* 0x000fea0003800000 */
.L_x_208:
[----:B-----5:R-:W-:Y:S01]  /*5330*/  FMUL R12, R25, R156 ;  /* 0x0000009c190c7220 */ /* 0x020fe20000400000 */
[----:B------:R-:W-:Y:S01]  /*5340*/  ISETP.GT.AND P2, PT, R0, 0x8, P2 ;  /* 0x000000080000780c */ /* 0x000fe20001744270 */
[----:B------:R-:W-:Y:S02]  /*5350*/  BSSY B1, `(.L_x_210) ;  /* 0x0000005000017945 */ /* 0x000fe40003800000 */
[----:B------:R-:W-:-:S05]  /*5360*/  FFMA R113, R113, R155, R12 ;  /* 0x0000009b71717223 */ /* 0x000fca000000000c */
[----:B------:R0:W-:Y:S05]  /*5370*/  @P1 STG.E desc[UR36][R4.64+0x2c4], R113 ;  /* 0x0002c47104001986 */ /* 0x0001ea000c101924 */
[----:B------:R-:W-:Y:S05]  /*5380*/  @!P2 BRA `(.L_x_211) ;  /* 0x000000000004a947 */ /* 0x000fea0003800000 */
[----:B------:R0:W5:Y:S02]  /*5390*/  LDG.E.LTC128B R25, desc[UR36][R8.64+0x2c0] ;  /* 0x0002c02408197981 */ /* 0x000164000c1e1920 */
.L_x_211:
[----:B------:R-:W-:Y:S05]  /*53a0*/  BSYNC B1 ;  /* 0x0000000000017941 */ /* 0x000fea0003800000 */
.L_x_210:
        /* <DEDUP_REMOVED lines=8> */
.L_x_213:
[----:B------:R-:W-:Y:S05]  /*5430*/  BSYNC B1 ;  /* 0x0000000000017941 */ /* 0x000fea0003800000 */
.L_x_212:
        /* <DEDUP_REMOVED lines=8> */
.L_x_215:
[----:B------:R-:W-:Y:S05]  /*54c0*/  BSYNC B1 ;  /* 0x0000000000017941 */ /* 0x000fea0003800000 */
.L_x_214:
[----:B0----5:R-:W-:Y:S01]  /*54d0*/  FMUL R13, R25, R156 ;  /* 0x0000009c190d7220 */ /* 0x021fe20000400000 */
[----:B------:R-:W-:Y:S01]  /*54e0*/  ISETP.GT.AND P0, PT, R0, RZ, P2 ;  /* 0x000000ff0000720c */ /* 0x000fe20001704270 */
[----:B------:R-:W-:Y:S02]  /*54f0*/  BSSY B1, `(.L_x_216) ;  /* 0x0000005000017945 */ /* 0x000fe40003800000 */
[----:B------:R-:W-:-:S05]  /*5500*/  FFMA R13, R116, R155, R13 ;  /* 0x0000009b740d7223 */ /* 0x000fca000000000d */
[----:B------:R0:W-:Y:S05]  /*5510*/  @P3 STG.E desc[UR36][R4.64+0x2e0], R13 ;  /* 0x0002e00d04003986 */ /* 0x0001ea000c101924 */
[----:B------:R-:W-:Y:S05]  /*5520*/  @!P0 BRA `(.L_x_217) ;  /* 0x0000000000048947 */ /* 0x000fea0003800000 */
[----:B------:R0:W5:Y:S02]  /*5530*/  LDG.E.LTC128B R25, desc[UR36][R6.64+0x2e4] ;  /* 0x0002e42406197981 */ /* 0x000164000c1e1920 */
.L_x_217:
[----:B------:R-:W-:Y:S05]  /*5540*/  BSYNC B1 ;  /* 0x0000000000017941 */ /* 0x000fea0003800000 */
.L_x_216:
[----:B-----5:R-:W-:Y:S01]  /*5550*/  FMUL R12, R25, R156 ;  /* 0x0000009c190c7220 */ /* 0x020fe20000400000 */
[----:B------:R-:W-:Y:S01]  /*5560*/  ISETP.GT.AND P1, PT, R0, 0x8, P1 ;  /* 0x000000080000780c */ /* 0x000fe20000f24270 */
[----:B------:R-:W-:Y:S02]  /*5570*/  BSSY B1, `(.L_x_218) ;  /* 0x0000005000017945 */ /* 0x000fe40003800000 */
[----:B------:R-:W-:-:S05]  /*5580*/  FFMA R117, R117, R155, R12 ;  /* 0x0000009b75757223 */ /* 0x000fca000000000c */
[----:B------:R0:W-:Y:S05]  /*5590*/  @P0 STG.E desc[UR36][R4.64+0x2e4], R117 ;  /* 0x0002e47504000986 */ /* 0x0001ea000c101924 */
[----:B------:R-:W-:Y:S05]  /*55a0*/  @!P1 BRA `(.L_x_219) ;  /* 0x0000000000049947 */ /* 0x000fea0003800000 */
[----:B------:R0:W5:Y:S02]  /*55b0*/  LDG.E.LTC128B R25, desc[UR36][R8.64+0x2e0] ;  /* 0x0002e02408197981 */ /* 0x000164000c1e1920 */
.L_x_219:
[----:B------:R-:W-:Y:S05]  /*55c0*/  BSYNC B1 ;  /* 0x0000000000017941 */ /* 0x000fea0003800000 */
.L_x_218:
        /* <DEDUP_REMOVED lines=8> */
.L_x_221:
[----:B------:R-:W-:Y:S05]  /*5650*/  BSYNC B1 ;  /* 0x0000000000017941 */ /* 0x000fea0003800000 */
.L_x_220:
        /* <DEDUP_REMOVED lines=8> */
.L_x_223:
[----:B------:R-:W-:Y:S05]  /*56e0*/  BSYNC B1 ;  /* 0x0000000000017941 */ /* 0x000fea0003800000 */
.L_x_222:
[----:B0----5:R-:W-:Y:S01]  /*56f0*/  FMUL R13, R25, R156 ;  /* 0x0000009c190d7220 */ /* 0x021fe20000400000 */
[----:B------:R-:W-:Y:S01]  /*5700*/  ISETP.GT.AND P2, PT, R0, RZ, P1 ;  /* 0x000000ff0000720c */ /* 0x000fe20000f44270 */
[----:B------:R-:W-:Y:S02]  /*5710*/  BSSY B1, `(.L_x_224) ;  /* 0x0000005000017945 */ /* 0x000fe40003800000 */
[----:B------:R-:W-:-:S05]  /*5720*/  FFMA R13, R120, R155, R13 ;  /* 0x0000009b780d7223 */ /* 0x000fca000000000d */
[----:B------:R0:W-:Y:S05]  /*5730*/  @P3 STG.E desc[UR36][R4.64+0x300], R13 ;  /* 0x0003000d04003986 */ /* 0x0001ea000c101924 */
[----:B------:R-:W-:Y:S05]  /*5740*/  @!P2 BRA `(.L_x_225) ;  /* 0x000000000004a947 */ /* 0x000fea0003800000 */
[----:B------:R0:W5:Y:S02]  /*5750*/  LDG.E.LTC128B R25, desc[UR36][R6.64+0x304] ;  /* 0x0003042406197981 */ /* 0x000164000c1e1920 */
.L_x_225:
[----:B------:R-:W-:Y:S05]  /*5760*/  BSYNC B1 ;  /* 0x0000000000017941 */ /* 0x000fea0003800000 */
.L_x_224:
[----:B-----5:R-:W-:Y:S01]  /*5770*/  FMUL R12, R25, R156 ;  /* 0x0000009c190c7220 */ /* 0x020fe20000400000 */
[----:B------:R-:W-:Y:S01]  /*5780*/  ISETP.GT.AND P0, PT, R0, 0x8, P0 ;  /* 0x000000080000780c */ /* 0x000fe20000704270 */
[----:B------:R-:W-:Y:S02]  /*5790*/  BSSY B1, `(.L_x_226) ;  /* 0x0000005000017945 */ /* 0x000fe40003800000 */
[----:B------:R-:W-:-:S05]  /*57a0*/  FFMA R121, R121, R155, R12 ;  /* 0x0000009b79797223 */ /* 0x000fca000000000c */
[----:B------:R0:W-:Y:S05]  /*57b0*/  @P2 STG.E desc[UR36][R4.64+0x304], R121 ;  /* 0x0003047904002986 */ /* 0x0001ea000c101924 */
[----:B------:R-:W-:Y:S05]  /*57c0*/  @!P0 BRA `(.L_x_227) ;  /* 0x0000000000048947 */ /* 0x000fea0003800000 */
[----:B------:R0:W5:Y:S02]  /*57d0*/  LDG.E.LTC128B R25, desc[UR36][R8.64+0x300] ;  /* 0x0003002408197981 */ /* 0x000164000c1e1920 */
.L_x_227:
[----:B------:R-:W-:Y:S05]  /*57e0*/  BSYNC B1 ;  /* 0x0000000000017941 */ /* 0x000fea0003800000 */
.L_x_226:
        /* <DEDUP_REMOVED lines=8> */
.L_x_229:
[----:B------:R-:W-:Y:S05]  /*5870*/  BSYNC B1 ;  /* 0x0000000000017941 */ /* 0x000fea0003800000 */
.L_x_228:
        /* <DEDUP_REMOVED lines=8> */
.L_x_231:
[----:B------:R-:W-:Y:S05]  /*5900*/  BSYNC B1 ;  /* 0x0000000000017941 */ /* 0x000fea0003800000 */
.L_x_230:
[----:B0----5:R-:W-:Y:S01]  /*5910*/  FMUL R13, R25, R156 ;  /* 0x0000009c190d7220 */ /* 0x021fe20000400000 */
[----:B------:R-:W-:Y:S01]  /*5920*/  ISETP.GT.AND P1, PT, R0, RZ, P0 ;  /* 0x000000ff0000720c */ /* 0x000fe20000724270 */
[----:B------:R-:W-:Y:S02]  /*5930*/  BSSY B1, `(.L_x_232) ;  /* 0x0000005000017945 */ /* 0x000fe40003800000 */
[----:B------:R-:W-:-:S05]  /*5940*/  FFMA R13, R124, R155, R13 ;  /* 0x0000009b7c0d7223 */ /* 0x000fca000000000d */
[----:B------:R0:W-:Y:S05]  /*5950*/  @P3 STG.E desc[UR36][R4.64+0x320], R13 ;  /* 0x0003200d04003986 */ /* 0x0001ea000c101924 */
[----:B------:R-:W-:Y:S05]  /*5960*/  @!P1 BRA `(.L_x_233) ;  /* 0x0000000000049947 */ /* 0x000fea0003800000 */
[----:B------:R0:W5:Y:S02]  /*5970*/  LDG.E.LTC128B R25, desc[UR36][R6.64+0x324] ;  /* 0x0003242406197981 */ /* 0x000164000c1e1920 */
.L_x_233:
[----:B------:R-:W-:Y:S05]  /*5980*/  BSYNC B1 ;  /* 0x0000000000017941 */ /* 0x000fea0003800000 */
.L_x_232:
[----:B-----5:R-:W-:Y:S01]  /*5990*/  FMUL R12, R25, R156 ;  /* 0x0000009c190c7220 */ /* 0x020fe20000400000 */
[----:B------:R-:W-:Y:S01]  /*59a0*/  ISETP.GT.AND P2, PT, R0, 0x8, P2 ;  /* 0x000000080000780c */ /* 0x000fe20001744270 */
[----:B------:R-:W-:Y:S02]  /*59b0*/  BSSY B1, `(.L_x_234) ;  /* 0x0000005000017945 */ /* 0x000fe40003800000 */
[----:B------:R-:W-:-:S05]  /*59c0*/  FFMA R125, R125, R155, R12 ;  /* 0x0000009b7d7d7223 */ /* 0x000fca000000000c */
[----:B------:R0:W-:Y:S05]  /*59d0*/  @P1 STG.E desc[UR36][R4.64+0x324], R125 ;  /* 0x0003247d04001986 */ /* 0x0001ea000c101924 */
[----:B------:R-:W-:Y:S05]  /*59e0*/  @!P2 BRA `(.L_x_235) ;  /* 0x000000000004a947 */ /* 0x000fea0003800000 */
[----:B------:R0:W5:Y:S02]  /*59f0*/  LDG.E.LTC128B R25, desc[UR36][R8.64+0x320] ;  /* 0x0003202408197981 */ /* 0x000164000c1e1920 */
.L_x_235:
[----:B------:R-:W-:Y:S05]  /*5a00*/  BSYNC B1 ;  /* 0x0000000000017941 */ /* 0x000fea0003800000 */
.L_x_234:
        /* <DEDUP_REMOVED lines=8> */
.L_x_237:
[----:B------:R-:W-:Y:S05]  /*5a90*/  BSYNC B1 ;  /* 0x0000000000017941 */ /* 0x000fea0003800000 */
.L_x_236:
        /* <DEDUP_REMOVED lines=8> */
.L_x_239:
[----:B------:R-:W-:Y:S05]  /*5b20*/  BSYNC B1 ;  /* 0x0000000000017941 */ /* 0x000fea0003800000 */
.L_x_238:
[----:B0----5:R-:W-:Y:S01]  /*5b30*/  FMUL R13, R25, R156 ;  /* 0x0000009c190d7220 */ /* 0x021fe20000400000 */
[----:B------:R-:W-:Y:S01]  /*5b40*/  ISETP.GT.AND P0, PT, R0, RZ, P2 ;  /* 0x000000ff0000720c */ /* 0x000fe20001704270 */
[----:B------:R-:W-:Y:S02]  /*5b50*/  BSSY B1, `(.L_x_240) ;  /* 0x0000005000017945 */ /* 0x000fe40003800000 */
[----:B------:R-:W-:-:S05]  /*5b60*/  FFMA R13, R128, R155, R13 ;  /* 0x0000009b800d7223 */ /* 0x000fca000000000d */
[----:B------:R0:W-:Y:S05]  /*5b70*/  @P3 STG.E desc[UR36][R4.64+0x340], R13 ;  /* 0x0003400d04003986 */ /* 0x0001ea000c101924 */
[----:B------:R-:W-:Y:S05]  /*5b80*/  @!P0 BRA `(.L_x_241) ;  /* 0x0000000000048947 */ /* 0x000fea0003800000 */
[----:B------:R0:W5:Y:S02]  /*5b90*/  LDG.E.LTC128B R25, desc[UR36][R6.64+0x344] ;  /* 0x0003442406197981 */ /* 0x000164000c1e1920 */
.L_x_241:
[----:B------:R-:W-:Y:S05]  /*5ba0*/  BSYNC B1 ;  /* 0x0000000000017941 */ /* 0x000fea0003800000 */
.L_x_240:
[----:B-----5:R-:W-:Y:S01]  /*5bb0*/  FMUL R12, R25, R156 ;  /* 0x0000009c190c7220 */ /* 0x020fe20000400000 */
[----:B------:R-:W-:Y:S01]  /*5bc0*/  ISETP.GT.AND P1, PT, R0, 0x8, P1 ;  /* 0x000000080000780c */ /* 0x000fe20000f24270 */
[----:B------:R-:W-:Y:S02]  /*5bd0*/  BSSY B1, `(.L_x_242) ;  /* 0x0000005000017945 */ /* 0x000fe40003800000 */
[----:B------:R-:W-:-:S05]  /*5be0*/  FFMA R129, R129, R155, R12 ;  /* 0x0000009b81817223 */ /* 0x000fca000000000c */
[----:B------:R0:W-:Y:S05]  /*5bf0*/  @P0 STG.E desc[UR36][R4.64+0x344], R129 ;  /* 0x0003448104000986 */ /* 0x0001ea000c101924 */
[----:B------:R-:W-:Y:S05]  /*5c00*/  @!P1 BRA `(.L_x_243) ;  /* 0x0000000000049947 */ /* 0x000fea0003800000 */
[----:B------:R0:W5:Y:S02]  /*5c10*/  LDG.E.LTC128B R25, desc[UR36][R8.64+0x340] ;  /* 0x0003402408197981 */ /* 0x000164000c1e1920 */
.L_x_243:
[----:B------:R-:W-:Y:S05]  /*5c20*/  BSYNC B1 ;  /* 0x0000000000017941 */ /* 0x000fea0003800000 */
.L_x_242:
        /* <DEDUP_REMOVED lines=8> */
.L_x_245:
[----:B------:R-:W-:Y:S05]  /*5cb0*/  BSYNC B1 ;  /* 0x0000000000017941 */ /* 0x000fea0003800000 */
.L_x_244:
        /* <DEDUP_REMOVED lines=8> */
.L_x_247:
[----:B------:R-:W-:Y:S05]  /*5d40*/  BSYNC B1 ;  /* 0x0000000000017941 */ /* 0x000fea0003800000 */
.L_x_246:
[----:B0----5:R-:W-:Y:S01]  /*5d50*/  FMUL R13, R25, R156 ;  /* 0x0000009c190d7220 */ /* 0x021fe20000400000 */
[----:B------:R-:W-:Y:S01]  /*5d60*/  ISETP.GT.AND P2, PT, R0, RZ, P1 ;  /* 0x000000ff0000720c */ /* 0x000fe20000f44270 */
[----:B------:R-:W-:Y:S02]  /*5d70*/  BSSY B1, `(.L_x_248) ;  /* 0x0000005000017945 */ /* 0x000fe40003800000 */
[----:B------:R-:W-:-:S05]  /*5d80*/  FFMA R13, R132, R155, R13 ;  /* 0x0000009b840d7223 */ /* 0x000fca000000000d */
[----:B------:R0:W-:Y:S05]  /*5d90*/  @P3 STG.E desc[UR36][R4.64+0x360], R13 ;  /* 0x0003600d04003986 */ /* 0x0001ea000c101924 */
[----:B------:R-:W-:Y:S05]  /*5da0*/  @!P2 BRA `(.L_x_249) ;  /* 0x000000000004a947 */ /* 0x000fea0003800000 */
[----:B------:R0:W5:Y:S02]  /*5db0*/  LDG.E.LTC128B R25, desc[UR36][R6.64+0x364] ;  /* 0x0003642406197981 */ /* 0x000164000c1e1920 */
.L_x_249:
[----:B------:R-:W-:Y:S05]  /*5dc0*/  BSYNC B1 ;  /* 0x0000000000017941 */ /* 0x000fea0003800000 */
.L_x_248:
[----:B-----5:R-:W-:Y:S01]  /*5dd0*/  FMUL R12, R25, R156 ;  /* 0x0000009c190c7220 */ /* 0x020fe20000400000 */
[----:B------:R-:W-:Y:S01]  /*5de0*/  ISETP.GT.AND P0, PT, R0, 0x8, P0 ;  /* 0x000000080000780c */ /* 0x000fe20000704270 */
[----:B------:R-:W-:Y:S02]  /*5df0*/  BSSY B1, `(.L_x_250) ;  /* 0x0000005000017945 */ /* 0x000fe40003800000 */
[----:B------:R-:W-:-:S05]  /*5e00*/  FFMA R133, R133, R155, R12 ;  /* 0x0000009b85857223 */ /* 0x000fca000000000c */
[----:B------:R0:W-:Y:S05]  /*5e10*/  @P2 STG.E desc[UR36][R4.64+0x364], R133 ;  /* 0x0003648504002986 */ /* 0x0001ea000c101924 */
[----:B------:R-:W-:Y:S05]  /*5e20*/  @!P0 BRA `(.L_x_251) ;  /* 0x0000000000048947 */ /* 0x000fea0003800000 */
[----:B------:R0:W5:Y:S02]  /*5e30*/  LDG.E.LTC128B R25, desc[UR36][R8.64+0x360] ;  /* 0x0003602408197981 */ /* 0x000164000c1e1920 */
.L_x_251:
[----:B------:R-:W-:Y:S05]  /*5e40*/  BSYNC B1 ;  /* 0x0000000000017941 */ /* 0x000fea0003800000 */
.L_x_250:
        /* <DEDUP_REMOVED lines=8> */
.L_x_253:
[----:B------:R-:W-:Y:S05]  /*5ed0*/  BSYNC B1 ;  /* 0x0000000000017941 */ /* 0x000fea0003800000 */
.L_x_252:
        /* <DEDUP_REMOVED lines=8> */
.L_x_255:
[----:B------:R-:W-:Y:S05]  /*5f60*/  BSYNC B1 ;  /* 0x0000000000017941 */ /* 0x000fea0003800000 */
.L_x_254:
[----:B0----5:R-:W-:Y:S01]  /*5f70*/  FMUL R13, R25, R156 ;  /* 0x0000009c190d7220 */ /* 0x021fe20000400000 */
[----:B------:R-:W-:Y:S01]  /*5f80*/  ISETP.GT.AND P1, PT, R0, RZ, P0 ;  /* 0x000000ff0000720c */ /* 0x000fe20000724270 */
[----:B------:R-:W-:Y:S02]  /*5f90*/  BSSY B1, `(.L_x_256) ;  /* 0x0000005000017945 */ /* 0x000fe40003800000 */
[----:B------:R-:W-:-:S05]  /*5fa0*/  FFMA R13, R136, R155, R13 ;  /* 0x0000009b880d7223 */ /* 0x000fca000000000d */
[----:B------:R0:W-:Y:S05]  /*5fb0*/  @P3 STG.E desc[UR36][R4.64+0x380], R13 ;  /* 0x0003800d04003986 */ /* 0x0001ea000c101924 */
[----:B------:R-:W-:Y:S05]  /*5fc0*/  @!P1 BRA `(.L_x_257) ;  /* 0x0000000000049947 */ /* 0x000fea0003800000 */
[----:B------:R0:W5:Y:S02]  /*5fd0*/  LDG.E.LTC128B R25, desc[UR36][R6.64+0x384] ;  /* 0x0003842406197981 */ /* 0x000164000c1e1920 */
.L_x_257:
[----:B------:R-:W-:Y:S05]  /*5fe0*/  BSYNC B1 ;  /* 0x0000000000017941 */ /* 0x000fea0003800000 */
.L_x_256:
[----:B-----5:R-:W-:Y:S01]  /*5ff0*/  FMUL R12, R25, R156 ;  /* 0x0000009c190c7220 */ /* 0x020fe20000400000 */
[----:B------:R-:W-:Y:S01]  /*6000*/  ISETP.GT.AND P2, PT, R0, 0x8, P2 ;  /* 0x000000080000780c */ /* 0x000fe20001744270 */
[----:B------:R-:W-:Y:S02]  /*6010*/  BSSY B1, `(.L_x_258) ;  /* 0x0000005000017945 */ /* 0x000fe40003800000 */
[----:B------:R-:W-:-:S05]  /*6020*/  FFMA R137, R137, R155, R12 ;  /* 0x0000009b89897223 */ /* 0x000fca000000000c */
[----:B------:R0:W-:Y:S05]  /*6030*/  @P1 STG.E desc[UR36][R4.64+0x384], R137 ;  /* 0x0003848904001986 */ /* 0x0001ea000c101924 */
[----:B------:R-:W-:Y:S05]  /*6040*/  @!P2 BRA `(.L_x_259) ;  /* 0x000000000004a947 */ /* 0x000fea0003800000 */
[----:B------:R0:W5:Y:S02]  /*6050*/  LDG.E.LTC128B R25, desc[UR36][R8.64+0x380] ;  /* 0x0003802408197981 */ /* 0x000164000c1e1920 */
.L_x_259:
[----:B------:R-:W-:Y:S05]  /*6060*/  BSYNC B1 ;  /* 0x0000000000017941 */ /* 0x000fea0003800000 */
.L_x_258:
        /* <DEDUP_REMOVED lines=8> */
.L_x_261:
[----:B------:R-:W-:Y:S05]  /*60f0*/  BSYNC B1 ;  /* 0x0000000000017941 */ /* 0x000fea0003800000 */
.L_x_260:
        /* <DEDUP_REMOVED lines=8> */
.L_x_263:
[----:B------:R-:W-:Y:S05]  /*6180*/  BSYNC B1 ;  /* 0x0000000000017941 */ /* 0x000fea0003800000 */
.L_x_262:
[----:B0----5:R-:W-:Y:S01]  /*6190*/  FMUL R13, R25, R156 ;  /* 0x0000009c190d7220 */ /* 0x021fe20000400000 */
[----:B------:R-:W-:Y:S01]  /*61a0*/  ISETP.GT.AND P0, PT, R0, RZ, P2 ;  /* 0x000000ff0000720c */ /* 0x000fe20001704270 */
[----:B------:R-:W-:Y:S02]  /*61b0*/  BSSY B1, `(.L_x_264) ;  /* 0x0000005000017945 */ /* 0x000fe40003800000 */
[----:B------:R-:W-:-:S05]  /*61c0*/  FFMA R13, R140, R155, R13 ;  /* 0x0000009b8c0d7223 */ /* 0x000fca000000000d */
[----:B------:R0:W-:Y:S05]  /*61d0*/  @P3 STG.E desc[UR36][R4.64+0x3a0], R13 ;  /* 0x0003a00d04003986 */ /* 0x0001ea000c101924 */
[----:B------:R-:W-:Y:S05]  /*61e0*/  @!P0 BRA `(.L_x_265) ;  /* 0x0000000000048947 */ /* 0x000fea0003800000 */
[----:B------:R0:W5:Y:S02]  /*61f0*/  LDG.E.LTC128B R25, desc[UR36][R6.64+0x3a4] ;  /* 0x0003a42406197981 */ /* 0x000164000c1e1920 */
.L_x_265:
[----:B------:R-:W-:Y:S05]  /*6200*/  BSYNC B1 ;  /* 0x0000000000017941 */ /* 0x000fea0003800000 */
.L_x_264:
[----:B-----5:R-:W-:Y:S01]  /*6210*/  FMUL R12, R25, R156 ;  /* 0x0000009c190c7220 */ /* 0x020fe20000400000 */
[----:B------:R-:W-:Y:S01]  /*6220*/  ISETP.GT.AND P1, PT, R0, 0x8, P1 ;  /* 0x000000080000780c */ /* 0x000fe20000f24270 */
[----:B------:R-:W-:Y:S02]  /*6230*/  BSSY B1, `(.L_x_266) ;  /* 0x0000005000017945 */ /* 0x000fe40003800000 */
[----:B------:R-:W-:-:S05]  /*6240*/  FFMA R141, R141, R155, R12 ;  /* 0x0000009b8d8d7223 */ /* 0x000fca000000000c */
[----:B------:R0:W-:Y:S05]  /*6250*/  @P0 STG.E desc[UR36][R4.64+0x3a4], R141 ;  /* 0x0003a48d04000986 */ /* 0x0001ea000c101924 */
[----:B------:R-:W-:Y:S05]  /*6260*/  @!P1 BRA `(.L_x_267) ;  /* 0x0000000000049947 */ /* 0x000fea0003800000 */
[----:B------:R0:W5:Y:S02]  /*6270*/  LDG.E.LTC128B R25, desc[UR36][R8.64+0x3a0] ;  /* 0x0003a02408197981 */ /* 0x000164000c1e1920 */
.L_x_267:
[----:B------:R-:W-:Y:S05]  /*6280*/  BSYNC B1 ;  /* 0x0000000000017941 */ /* 0x000fea0003800000 */
.L_x_266:
        /* <DEDUP_REMOVED lines=8> */
.L_x_269:
[----:B------:R-:W-:Y:S05]  /*6310*/  BSYNC B1 ;  /* 0x0000000000017941 */ /* 0x000fea0003800000 */
.L_x_268:
        /* <DEDUP_REMOVED lines=8> */
.L_x_271:
[----:B------:R-:W-:Y:S05]  /*63a0*/  BSYNC B1 ;  /* 0x0000000000017941 */ /* 0x000fea0003800000 */
.L_x_270:
[----:B0----5:R-:W-:Y:S01]  /*63b0*/  FMUL R13, R25, R156 ;  /* 0x0000009c190d7220 */ /* 0x021fe20000400000 */
[----:B------:R-:W-:Y:S01]  /*63c0*/  ISETP.GT.AND P2, PT, R0, RZ, P1 ;  /* 0x000000ff0000720c */ /* 0x000fe20000f44270 */
[----:B------:R-:W-:Y:S02]  /*63d0*/  BSSY B1, `(.L_x_272) ;  /* 0x0000005000017945 */ /* 0x000fe40003800000 */
[----:B------:R-:W-:-:S05]  /*63e0*/  FFMA R13, R144, R155, R13 ;  /* 0x0000009b900d7223 */ /* 0x000fca000000000d */
[----:B------:R0:W-:Y:S05]  /*63f0*/  @P3 STG.E desc[UR36][R4.64+0x3c0], R13 ;  /* 0x0003c00d04003986 */ /* 0x0001ea000c101924 */
[----:B------:R-:W-:Y:S05]  /*6400*/  @!P2 BRA `(.L_x_273) ;  /* 0x000000000004a947 */ /* 0x000fea0003800000 */
[----:B------:R0:W5:Y:S02]  /*6410*/  LDG.E.LTC128B R25, desc[UR36][R6.64+0x3c4] ;  /* 0x0003c42406197981 */ /* 0x000164000c1e1920 */
.L_x_273:
[----:B------:R-:W-:Y:S05]  /*6420*/  BSYNC B1 ;  /* 0x0000000000017941 */ /* 0x000fea0003800000 */
.L_x_272:
[----:B-----5:R-:W-:Y:S01]  /*6430*/  FMUL R12, R25, R156 ;  /* 0x0000009c190c7220 */ /* 0x020fe20000400000 */
[----:B------:R-:W-:Y:S01]  /*6440*/  ISETP.GT.AND P0, PT, R0, 0x8, P0 ;  /* 0x000000080000780c */ /* 0x000fe20000704270 */
[----:B------:R-:W-:Y:S02]  /*6450*/  BSSY B1, `(.L_x_274) ;  /* 0x0000005000017945 */ /* 0x000fe40003800000 */
[----:B------:R-:W-:-:S05]  /*6460*/  FFMA R145, R145, R155, R12 ;  /* 0x0000009b91917223 */ /* 0x000fca000000000c */
[----:B------:R0:W-:Y:S05]  /*6470*/  @P2 STG.E desc[UR36][R4.64+0x3c4], R145 ;  /* 0x0003c49104002986 */ /* 0x0001ea000c101924 */
[----:B------:R-:W-:Y:S05]  /*6480*/  @!P0 BRA `(.L_x_275) ;  /* 0x0000000000048947 */ /* 0x000fea0003800000 */
[----:B------:R0:W5:Y:S02]  /*6490*/  LDG.E.LTC128B R25, desc[UR36][R8.64+0x3c0] ;  /* 0x0003c02408197981 */ /* 0x000164000c1e1920 */
.L_x_275:
[----:B------:R-:W-:Y:S05]  /*64a0*/  BSYNC B1 ;  /* 0x0000000000017941 */ /* 0x000fea0003800000 */
.L_x_274:
        /* <DEDUP_REMOVED lines=8> */
.L_x_277:
[----:B------:R-:W-:Y:S05]  /*6530*/  BSYNC B1 ;  /* 0x0000000000017941 */ /* 0x000fea0003800000 */
.L_x_276:
        /* <DEDUP_REMOVED lines=8> */
.L_x_279:
[----:B------:R-:W-:Y:S05]  /*65c0*/  BSYNC B1 ;  /* 0x0000000000017941 */ /* 0x000fea0003800000 */
.L_x_278:
[----:B-----5:R-:W-:Y:S01]  /*65d0*/  FMUL R3, R25, R156 ;  /* 0x0000009c19037220 */ /* 0x020fe20000400000 */
[----:B------:R-:W-:Y:S01]  /*65e0*/  ISETP.GT.AND P1, PT, R0, RZ, P0 ;  /* 0x000000ff0000720c */ /* 0x000fe20000724270 */
[----:B------:R-:W-:Y:S02]  /*65f0*/  BSSY B1, `(.L_x_280) ;  /* 0x0000005000017945 */ /* 0x000fe40003800000 */
[----:B------:R-:W-:-:S05]  /*6600*/  FFMA R3, R148, R155, R3 ;  /* 0x0000009b94037223 */ /* 0x000fca0000000003 */
[----:B------:R0:W-:Y:S05]  /*6610*/  @P3 STG.E desc[UR36][R4.64+0x3e0], R3 ;  /* 0x0003e00304003986 */ /* 0x0001ea000c101924 */
[----:B------:R-:W-:Y:S05]  /*6620*/  @!P1 BRA `(.L_x_281) ;  /* 0x0000000000049947 */ /* 0x000fea0003800000 */
[----:B------:R0:W5:Y:S02]  /*6630*/  LDG.E.LTC128B R25, desc[UR36][R6.64+0x3e4] ;  /* 0x0003e42406197981 */ /* 0x000164000c1e1920 */
.L_x_281:
[----:B------:R-:W-:Y:S05]  /*6640*/  BSYNC B1 ;  /* 0x0000000000017941 */ /* 0x000fea0003800000 */
.L_x_280:
[----:B0---45:R-:W-:Y:S01]  /*6650*/  FMUL R6, R25, R156 ;  /* 0x0000009c19067220 */ /* 0x031fe20000400000 */
[----:B------:R-:W-:Y:S01]  /*6660*/  ISETP.GT.AND P2, PT, R0, 0x8, P2 ;  /* 0x000000080000780c */ /* 0x000fe20001744270 */
[----:B------:R-:W-:Y:S02]  /*6670*/  BSSY B1, `(.L_x_282) ;  /* 0x0000005000017945 */ /* 0x000fe40003800000 */
[----:B------:R-:W-:-:S05]  /*6680*/  FFMA R149, R149, R155, R6 ;  /* 0x0000009b95957223 */ /* 0x000fca0000000006 */
[----:B------:R0:W-:Y:S05]  /*6690*/  @P1 STG.E desc[UR36][R4.64+0x3e4], R149 ;  /* 0x0003e49504001986 */ /* 0x0001ea000c101924 */
[----:B------:R-:W-:Y:S05]  /*66a0*/  @!P2 BRA `(.L_x_283) ;  /* 0x000000000004a947 */ /* 0x000fea0003800000 */
[----:B------:R4:W5:Y:S02]  /*66b0*/  LDG.E.LTC128B R25, desc[UR36][R8.64+0x3e0] ;  /* 0x0003e02408197981 */ /* 0x000964000c1e1920 */
.L_x_283:
[----:B------:R-:W-:Y:S05]  /*66c0*/  BSYNC B1 ;  /* 0x0000000000017941 */ /* 0x000fea0003800000 */
.L_x_282:
[----:B-----5:R-:W-:Y:S01]  /*66d0*/  FMUL R3, R25, R156 ;  /* 0x0000009c19037220 */ /* 0x020fe20000400000 */
[----:B01----:R-:W-:Y:S01]  /*66e0*/  @P2 IMAD.MOV.U32 R4, RZ, RZ, R10 ;  /* 0x000000ffff042224 */ /* 0x003fe200078e000a */
[----:B------:R-:W-:Y:S01]  /*66f0*/  ISETP.GT.AND P0, PT, R0, 0x8, P0 ;  /* 0x000000080000780c */ /* 0x000fe20000704270 */
[----:B------:R-:W-:Y:S02]  /*6700*/  @P2 IMAD.MOV.U32 R5, RZ, RZ, R11 ;  /* 0x000000ffff052224 */ /* 0x000fe400078e000b */
[----:B------:R-:W-:Y:S01]  /*6710*/  FFMA R3, R150, R155, R3 ;  /* 0x0000009b96037223 */ /* 0x000fe20000000003 */
[----:B------:R-:W-:Y:S04]  /*6720*/  BSSY B1, `(.L_x_284) ;  /* 0x0000004000017945 */ /* 0x000fe80003800000 */
[----:B------:R0:W-:Y:S05]  /*6730*/  @P2 STG.E desc[UR36][R4.64+0x3e0], R3 ;  /* 0x0003e00304002986 */ /* 0x0001ea000c101924 */
[----:B------:R-:W-:Y:S05]  /*6740*/  @!P0 BRA `(.L_x_285) ;  /* 0x0000000000048947 */ /* 0x000fea0003800000 */
[----:B------:R1:W5:Y:S02]  /*6750*/  LDG.E.LTC128B R25, desc[UR36][R8.64+0x3e4] ;  /* 0x0003e42408197981 */ /* 0x000364000c1e1920 */
.L_x_285:
[----:B------:R-:W-:Y:S05]  /*6760*/  BSYNC B1 ;  /* 0x0000000000017941 */ /* 0x000fea0003800000 */
.L_x_284:
[----:B-----5:R-:W-:-:S04]  /*6770*/  FMUL R0, R25, R156 ;  /* 0x0000009c19007220 */ /* 0x020fc80000400000 */
[----:B------:R-:W-:Y:S01]  /*6780*/  FFMA R151, R151, R155, R0 ;  /* 0x0000009b97977223 */ /* 0x000fe20000000000 */
[----:B------:R-:W-:Y:S06]  /*6790*/  @!P0 BRA `(.L_x_286) ;  /* 0x0000001c00208947 */ /* 0x000fec0003800000 */
[----:B------:R0:W-:Y:S01]  /*67a0*/  STG.E desc[UR36][R10.64+0x3e4], R151 ;  /* 0x0003e4970a007986 */ /* 0x0001e2000c101924 */
[----:B------:R-:W-:Y:S05]  /*67b0*/  BRA `(.L_x_286) ;  /* 0x0000001c00187947 */ /* 0x000fea0003800000 */
.L_x_33:
[----:B------:R-:W-:Y:S01]  /*67c0*/  ISETP.GT.AND P3, PT, R3, 0x1, PT ;  /* 0x000000010300780c */ /* 0x000fe20003f64270 */
[----:B------:R-:W-:Y:S01]  /*67d0*/  ULDC.64 UR4, c[0x0][0x5c0] ;  /* 0x0001700000047ab9 */ /* 0x000fe20000000a00 */
[-C--:B------:R-:W-:Y:S01]  /*67e0*/  FMUL R9, R24, R155.reuse ;  /* 0x0000009b18097220 */ /* 0x080fe20000400000 */
[----:B------:R-:W-:Y:S01]  /*67f0*/  LEA R4, P1, R162, UR4, 0x2 ;  /* 0x00000004a2047c11 */ /* 0x000fe2000f8210ff */
[-C--:B------:R-:W-:Y:S01]  /*6800*/  FMUL R25, R25, R155.reuse ;  /* 0x0000009b19197220 */ /* 0x080fe20000400000 */
[----:B------:R-:W-:Y:S01]  /*6810*/  ISETP.GT.AND P2, PT, R0, RZ, P3 ;  /* 0x000000ff0000720c */ /* 0x000fe20001f44270 */
[-C--:B------:R-:W-:Y:S01]  /*6820*/  FMUL R27, R27, R155.reuse ;  /* 0x0000009b1b1b7220 */ /* 0x080fe20000400000 */
[----:B------:R-:W-:Y:S01]  /*6830*/  LEA.HI.X R5, R162, UR5, R171, 0x2, P1 ;  /* 0x00000005a2057c11 */ /* 0x000fe200088f14ab */
[-C--:B------:R-:W-:Y:S01]  /*6840*/  FMUL R29, R29, R155.reuse ;  /* 0x0000009b1d1d7220 */ /* 0x080fe20000400000 */
[----:B------:R-:W-:Y:S01]  /*6850*/  ISETP.GT.AND P0, PT, R0, 0x8, P0 ;  /* 0x000000080000780c */ /* 0x000fe20000704270 */
[-C--:B------:R-:W-:Y:S01]  /*6860*/  FMUL R31, R31, R155.reuse ;  /* 0x0000009b1f1f7220 */ /* 0x080fe20000400000 */
[----:B------:R-:W-:Y:S01]  /*6870*/  ISETP.GT.AND P5, PT, R3, 0x8, PT ;  /* 0x000000080300780c */ /* 0x000fe20003fa4270 */
[----:B------:R0:W-:Y:S01]  /*6880*/  @P4 STG.E desc[UR36][R4.64], R9 ;  /* 0x0000000904004986 */ /* 0x0001e2000c101924 */
[C---:B------:R-:W-:Y:S01]  /*6890*/  SHF.L.U64.HI R11, R10.reuse, 0x5, R11 ;  /* 0x000000050a0b7819 */ /* 0x040fe2000001020b */
[-C--:B------:R-:W-:Y:S01]  /*68a0*/  FMUL R33, R33, R155.reuse ;  /* 0x0000009b21217220 */ /* 0x080fe20000400000 */
[----:B------:R-:W-:Y:S01]  /*68b0*/  LEA R6, P1, R10, R4, 0x5 ;  /* 0x000000040a067211 */ /* 0x000fe200078228ff */
[-C--:B------:R-:W-:Y:S01]  /*68c0*/  FMUL R35, R35, R155.reuse ;  /* 0x0000009b23237220 */ /* 0x080fe20000400000 */
[C---:B------:R-:W-:Y:S01]  /*68d0*/  ISETP.GT.AND P3, PT, R0.reuse, 0x8, P3 ;  /* 0x000000080000780c */ /* 0x040fe20001f64270 */
[----:B------:R-:W-:Y:S01]  /*68e0*/  @P2 STG.E desc[UR36][R4.64+0x4], R25 ;  /* 0x0000041904002986 */ /* 0x000fe2000c101924 */
[----:B------:R-:W-:Y:S01]  /*68f0*/  ISETP.GT.AND P4, PT, R3, 0x9, PT ;  /* 0x000000090300780c */ /* 0x000fe20003f84270 */
[----:B------:R-:W-:Y:S01]  /*6900*/  IMAD.X R7, R11, 0x1, R5, P1 ;  /* 0x000000010b077824 */ /* 0x000fe200008e0605 */
[----:B------:R-:W-:Y:S01]  /*6910*/  ISETP.GT.AND P2, PT, R0, RZ, P5 ;  /* 0x000000ff0000720c */ /* 0x000fe20002f44270 */
[-C--:B------:R-:W-:Y:S01]  /*6920*/  FMUL R11, R28, R155.reuse ;  /* 0x0000009b1c0b7220 */ /* 0x080fe20000400000 */
[----:B------:R-:W-:Y:S01]  /*6930*/  ISETP.GT.AND P1, PT, R0, RZ, P4 ;  /* 0x000000ff0000720c */ /* 0x000fe20002724270 */
[-C--:B0-----:R-:W-:Y:S01]  /*6940*/  FMUL R9, R26, R155.reuse ;  /* 0x0000009b1a097220 */ /* 0x081fe20000400000 */
[C---:B------:R-:W-:Y:S01]  /*6950*/  ISETP.GT.AND P4, PT, R0.reuse, 0x8, P4 ;  /* 0x000000080000780c */ /* 0x040fe20002784270 */
[-C--:B------:R-:W-:Y:S01]  /*6960*/  FMUL R37, R37, R155.reuse ;  /* 0x0000009b25257220 */ /* 0x080fe20000400000 */
[-C--:B------:R-:W-:Y:S01]  /*6970*/  FMUL R39, R39, R155.reuse ;  /* 0x0000009b27277220 */ /* 0x080fe20000400000 */
[-C--:B------:R-:W-:Y:S01]  /*6980*/  FMUL R41, R41, R155.reuse ;  /* 0x0000009b29297220 */ /* 0x080fe20000400000 */
[----:B------:R0:W-:Y:S01]  /*6990*/  @P0 STG.E desc[UR36][R6.64], R9 ;  /* 0x0000000906000986 */ /* 0x0001e2000c101924 */
[C---:B------:R-:W-:Y:S01]  /*69a0*/  ISETP.GT.AND P0, PT, R0.reuse, 0x8, P5 ;  /* 0x000000080000780c */ /* 0x040fe20002f04270 */
[-C--:B------:R-:W-:Y:S01]  /*69b0*/  FMUL R43, R43, R155.reuse ;  /* 0x0000009b2b2b7220 */ /* 0x080fe20000400000 */
[C---:B------:R-:W-:Y:S01]  /*69c0*/  ISETP.GT.AND P5, PT, R3.reuse, 0x10, PT ;  /* 0x000000100300780c */ /* 0x040fe20003fa4270 */
[----:B------:R-:W-:Y:S01]  /*69d0*/  @P3 STG.E desc[UR36][R6.64+0x4], R27 ;  /* 0x0000041b06003986 */ /* 0x000fe2000c101924 */
[----:B------:R-:W-:Y:S01]  /*69e0*/  ISETP.GT.AND P3, PT, R3, 0x11, PT ;  /* 0x000000110300780c */ /* 0x000fe20003f64270 */
[-C--:B------:R-:W-:Y:S01]  /*69f0*/  FMUL R45, R45, R155.reuse ;  /* 0x0000009b2d2d7220 */ /* 0x080fe20000400000 */
[-C--:B------:R-:W-:Y:S01]  /*6a00*/  FMUL R47, R47, R155.reuse ;  /* 0x0000009b2f2f7220 */ /* 0x080fe20000400000 */
[----:B------:R1:W-:Y:S01]  /*6a10*/  @P2 STG.E desc[UR36][R4.64+0x20], R11 ;  /* 0x0000200b04002986 */ /* 0x0003e2000c101924 */
[----:B------:R-:W-:Y:S01]  /*6a20*/  ISETP.GT.AND P2, PT, R0, RZ, P5 ;  /* 0x000000ff0000720c */ /* 0x000fe20002f44270 */
[-C--:B------:R-:W-:Y:S01]  /*6a30*/  FMUL R49, R49, R155.reuse ;  /* 0x0000009b31317220 */ /* 0x080fe20000400000 */
[-C--:B------:R-:W-:Y:S01]  /*6a40*/  FMUL R51, R51, R155.reuse ;  /* 0x0000009b33337220 */ /* 0x080fe20000400000 */
[----:B------:R-:W-:Y:S01]  /*6a50*/  @P1 STG.E desc[UR36][R4.64+0x24], R29 ;  /* 0x0000241d04001986 */ /* 0x000fe2000c101924 */
[-C--:B0-----:R-:W-:Y:S01]  /*6a60*/  FMUL R9, R30, R155.reuse ;  /* 0x0000009b1e097220 */ /* 0x081fe20000400000 */
[C---:B------:R-:W-:Y:S01]  /*6a70*/  ISETP.GT.AND P1, PT, R0.reuse, RZ, P3 ;  /* 0x000000ff0000720c */ /* 0x040fe20001f24270 */
[-C--:B------:R-:W-:Y:S01]  /*6a80*/  FMUL R53, R53, R155.reuse ;  /* 0x0000009b35357220 */ /* 0x080fe20000400000 */
[C---:B------:R-:W-:Y:S01]  /*6a90*/  ISETP.GT.AND P3, PT, R0.reuse, 0x8, P3 ;  /* 0x000000080000780c */ /* 0x040fe20001f64270 */
[-C--:B------:R-:W-:Y:S01]  /*6aa0*/  FMUL R55, R55, R155.reuse ;  /* 0x0000009b37377220 */ /* 0x080fe20000400000 */
[----:B------:R0:W-:Y:S01]  /*6ab0*/  @P0 STG.E desc[UR36][R6.64+0x20], R9 ;  /* 0x0000200906000986 */ /* 0x0001e2000c101924 */
[----:B------:R-:W-:Y:S01]  /*6ac0*/  ISETP.GT.AND P0, PT, R0, 0x8, P5 ;  /* 0x000000080000780c */ /* 0x000fe20002f04270 */
[-C--:B-1----:R-:W-:Y:S01]  /*6ad0*/  FMUL R11, R32, R155.reuse ;  /* 0x0000009b200b7220 */ /* 0x082fe20000400000 */
        /* <DEDUP_REMOVED lines=143> */
[----:B-1----:R-:W-:Y:S01]  /*73d0*/  FMUL R11, R64, R155 ;  /* 0x0000009b400b7220 */ /* 0x002fe20000400000 */
[C---:B------:R-:W-:Y:S01]  /*73e0*/  ISETP.GT.AND P5, PT, R3.reuse, 0x58, PT ;  /* 0x000000580300780c */ /* 0x040fe20003fa4270 */
[----:B------:R-:W-:Y:S01]  /*73f0*/  @P4 STG.E desc[UR36][R6.64+0x124], R63 ;  /* 0x0001243f06004986 */ /* 0x000fe2000c101924 */
[----:B------:R-:W-:-:S03]  /*7400*/  ISETP.GT.AND P4, PT, R3, 0x59, PT ;  /* 0x000000590300780c */ /* 0x000fc60003f84270 */
[----:B------:R1:W-:Y:S01]  /*7410*/  @P2 STG.E desc[UR36][R4.64+0x140], R11 ;  /* 0x0001400b04002986 */ /* 0x0003e2000c101924 */
[----:B------:R-:W-:-:S03]  /*7420*/  ISETP.GT.AND P2, PT, R0, RZ, P5 ;  /* 0x000000ff0000720c */ /* 0x000fc60002f44270 */
[----:B------:R-:W-:Y:S01]  /*7430*/  @P1 STG.E desc[UR36][R4.64+0x144], R65 ;  /* 0x0001444104001986 */ /* 0x000fe2000c101924 */
[-C--:B0-----:R-:W-:Y:S01]  /*7440*/  FMUL R9, R66, R155.reuse ;  /* 0x0000009b42097220 */ /* 0x081fe20000400000 */
[C---:B------:R-:W-:Y:S02]  /*7450*/  ISETP.GT.AND P1, PT, R0.reuse, RZ, P4 ;  /* 0x000000ff0000720c */ /* 0x040fe40002724270 */
[C---:B------:R-:W-:Y:S02]  /*7460*/  ISETP.GT.AND P4, PT, R0.reuse, 0x8, P4 ;  /* 0x000000080000780c */ /* 0x040fe40002784270 */
        /* <DEDUP_REMOVED lines=93> */
[----:B------:R-:W-:Y:S01]  /*7a40*/  ISETP.GT.AND P1, PT, R0, RZ, P4 ;  /* 0x000000ff0000720c */ /* 0x000fe20002724270 */
[----:B0-----:R-:W-:Y:S01]  /*7a50*/  FMUL R9, R98, R155 ;  /* 0x0000009b62097220 */ /* 0x001fe20000400000 */
[----:B------:R-:W-:-:S04]  /*7a60*/  ISETP.GT.AND P4, PT, R0, 0x8, P4 ;  /* 0x000000080000780c */ /* 0x000fc80002784270 */
[----:B------:R0:W-:Y:S01]  /*7a70*/  @P0 STG.E desc[UR36][R6.64+0x240], R9 ;  /* 0x0002400906000986 */ /* 0x0001e2000c101924 */
[----:B-1----:R-:W-:Y:S01]  /*7a80*/  FMUL R11, R100, R155 ;  /* 0x0000009b640b7220 */ /* 0x002fe20000400000 */
[----:B------:R-:W-:Y:S02]  /*7a90*/  ISETP.GT.AND P0, PT, R0, 0x8, P5 ;  /* 0x000000080000780c */ /* 0x000fe40002f04270 */
[----:B------:R-:W-:Y:S01]  /*7aa0*/  @P3 STG.E desc[UR36][R6.64+0x244], R99 ;  /* 0x0002446306003986 */ /* 0x000fe2000c101924 */
[----:B------:R-:W-:-:S03]  /*7ab0*/  ISETP.GT.AND P5, PT, R3, 0xa0, PT ;  /* 0x000000a00300780c */ /* 0x000fc60003fa4270 */
[----:B------:R1:W-:Y:S01]  /*7ac0*/  @P2 STG.E desc[UR36][R4.64+0x260], R11 ;  /* 0x0002600b04002986 */ /* 0x0003e2000c101924 */
[----:B------:R-:W-:Y:S02]  /*7ad0*/  ISETP.GT.AND P2, PT, R3, 0xa1, PT ;  /* 0x000000a10300780c */ /* 0x000fe40003f44270 */
[C---:B------:R-:W-:Y:S01]  /*7ae0*/  ISETP.GT.AND P3, PT, R0.reuse, RZ, P5 ;  /* 0x000000ff0000720c */ /* 0x040fe20002f64270 */
[----:B------:R-:W-:Y:S01]  /*7af0*/  @P1 STG.E desc[UR36][R4.64+0x264], R101 ;  /* 0x0002646504001986 */ /* 0x000fe2000c101924 */
[----:B------:R-:W-:Y:S01]  /*7b00*/  ISETP.GT.AND P1, PT, R0, RZ, P2 ;  /* 0x000000ff0000720c */ /* 0x000fe20001724270 */
[----:B0-----:R-:W-:Y:S01]  /*7b10*/  FMUL R9, R102, R155 ;  /* 0x0000009b66097220 */ /* 0x001fe20000400000 */
[----:B------:R-:W-:-:S04]  /*7b20*/  ISETP.GT.AND P2, PT, R0, 0x8, P2 ;  /* 0x000000080000780c */ /* 0x000fc80001744270 */
[----:B------:R0:W-:Y:S01]  /*7b30*/  @P0 STG.E desc[UR36][R6.64+0x260], R9 ;  /* 0x0002600906000986 */ /* 0x0001e2000c101924 */
[----:B-1----:R-:W-:Y:S01]  /*7b40*/  FMUL R11, R104, R155 ;  /* 0x0000009b680b7220 */ /* 0x002fe20000400000 */
[----:B------:R-:W-:Y:S02]  /*7b50*/  ISETP.GT.AND P0, PT, R0, 0x8, P5 ;  /* 0x000000080000780c */ /* 0x000fe40002f04270 */
[----:B------:R-:W-:Y:S04]  /*7b60*/  @P4 STG.E desc[UR36][R6.64+0x264], R103 ;  /* 0x0002646706004986 */ /* 0x000fe8000c101924 */
[----:B------:R1:W-:Y:S01]  /*7b70*/  @P3 STG.E desc[UR36][R4.64+0x280], R11 ;  /* 0x0002800b04003986 */ /* 0x0003e2000c101924 */
[----:B------:R-:W-:-:S03]  /*7b80*/  ISETP.GT.AND P3, PT, R3, 0xa8, PT ;  /* 0x000000a80300780c */ /* 0x000fc60003f64270 */
[----:B------:R-:W-:Y:S01]  /*7b90*/  @P1 STG.E desc[UR36][R4.64+0x284], R105 ;  /* 0x0002846904001986 */ /* 0x000fe2000c101924 */
[----:B------:R-:W-:Y:S01]  /*7ba0*/  ISETP.GT.AND P1, PT, R3, 0xa9, PT ;  /* 0x000000a90300780c */ /* 0x000fe20003f24270 */
[-C--:B0-----:R-:W-:Y:S01]  /*7bb0*/  FMUL R9, R106, R155.reuse ;  /* 0x0000009b6a097220 */ /* 0x081fe20000400000 */
[C---:B------:R-:W-:Y:S02]  /*7bc0*/  ISETP.GT.AND P5, PT, R0.reuse, RZ, P3 ;  /* 0x000000ff0000720c */ /* 0x040fe40001fa4270 */
[----:B------:R-:W-:Y:S02]  /*7bd0*/  ISETP.GT.AND P4, PT, R0, RZ, P1 ;  /* 0x000000ff0000720c */ /* 0x000fe40000f84270 */
[----:B------:R0:W-:Y:S01]  /*7be0*/  @P0 STG.E desc[UR36][R6.64+0x280], R9 ;  /* 0x0002800906000986 */ /* 0x0001e2000c101924 */
[----:B-1----:R-:W-:Y:S01]  /*7bf0*/  FMUL R11, R108, R155 ;  /* 0x0000009b6c0b7220 */ /* 0x002fe20000400000 */
[C---:B------:R-:W-:Y:S02]  /*7c00*/  ISETP.GT.AND P3, PT, R0.reuse, 0x8, P3 ;  /* 0x000000080000780c */ /* 0x040fe40001f64270 */
[----:B------:R-:W-:Y:S01]  /*7c10*/  @P2 STG.E desc[UR36][R6.64+0x284], R107 ;  /* 0x0002846b06002986 */ /* 0x000fe2000c101924 */
[----:B------:R-:W-:-:S02]  /*7c20*/  ISETP.GT.AND P1, PT, R0, 0x8, P1 ;  /* 0x000000080000780c */ /* 0x000fc40000f24270 */
[C---:B------:R-:W-:Y:S02]  /*7c30*/  ISETP.GT.AND P0, PT, R3.reuse, 0xb0, PT ;  /* 0x000000b00300780c */ /* 0x040fe40003f04270 */
[C---:B------:R-:W-:Y:S01]  /*7c40*/  ISETP.GT.AND P2, PT, R3.reuse, 0xb1, PT ;  /* 0x000000b10300780c */ /* 0x040fe20003f44270 */
[----:B------:R1:W-:Y:S01]  /*7c50*/  @P5 STG.E desc[UR36][R4.64+0x2a0], R11 ;  /* 0x0002a00b04005986 */ /* 0x0003e2000c101924 */
[----:B------:R-:W-:Y:S01]  /*7c60*/  ISETP.GT.AND P5, PT, R0, RZ, P0 ;  /* 0x000000ff0000720c */ /* 0x000fe200007a4270 */
[-C--:B0-----:R-:W-:Y:S01]  /*7c70*/  FMUL R9, R110, R155.reuse ;  /* 0x0000009b6e097220 */ /* 0x081fe20000400000 */
[C---:B------:R-:W-:Y:S01]  /*7c80*/  ISETP.GT.AND P0, PT, R0.reuse, 0x8, P0 ;  /* 0x000000080000780c */ /* 0x040fe20000704270 */
[----:B------:R-:W-:Y:S01]  /*7c90*/  @P4 STG.E desc[UR36][R4.64+0x2a4], R109 ;  /* 0x0002a46d04004986 */ /* 0x000fe2000c101924 */
[C---:B------:R-:W-:Y:S02]  /*7ca0*/  ISETP.GT.AND P4, PT, R0.reuse, RZ, P2 ;  /* 0x000000ff0000720c */ /* 0x040fe40001784270 */
[----:B------:R-:W-:Y:S01]  /*7cb0*/  ISETP.GT.AND P2, PT, R0, 0x8, P2 ;  /* 0x000000080000780c */ /* 0x000fe20001744270 */
[----:B------:R0:W-:Y:S01]  /*7cc0*/  @P3 STG.E desc[UR36][R6.64+0x2a0], R9 ;  /* 0x0002a00906003986 */ /* 0x0001e2000c101924 */
[----:B------:R-:W-:Y:S01]  /*7cd0*/  ISETP.GT.AND P3, PT, R3, 0xb9, PT ;  /* 0x000000b90300780c */ /* 0x000fe20003f64270 */
[----:B-1----:R-:W-:-:S02]  /*7ce0*/  FMUL R11, R112, R155 ;  /* 0x0000009b700b7220 */ /* 0x002fc40000400000 */
[----:B------:R-:W-:Y:S01]  /*7cf0*/  @P1 STG.E desc[UR36][R6.64+0x2a4], R111 ;  /* 0x0002a46f06001986 */ /* 0x000fe2000c101924 */
[----:B------:R-:W-:-:S03]  /*7d00*/  ISETP.GT.AND P1, PT, R3, 0xb8, PT ;  /* 0x000000b80300780c */ /* 0x000fc60003f24270 */
[----:B------:R1:W-:Y:S01]  /*7d10*/  @P5 STG.E desc[UR36][R4.64+0x2c0], R11 ;  /* 0x0002c00b04005986 */ /* 0x0003e2000c101924 */
[----:B------:R-:W-:Y:S01]  /*7d20*/  ISETP.GT.AND P5, PT, R0, RZ, P1 ;  /* 0x000000ff0000720c */ /* 0x000fe20000fa4270 */
[-C--:B0-----:R-:W-:Y:S02]  /*7d30*/  FMUL R9, R114, R155.reuse ;  /* 0x0000009b72097220 */ /* 0x081fe40000400000 */
[----:B------:R-:W-:Y:S01]  /*7d40*/  @P4 STG.E desc[UR36][R4.64+0x2c4], R113 ;  /* 0x0002c47104004986 */ /* 0x000fe2000c101924 */
[C---:B------:R-:W-:Y:S02]  /*7d50*/  ISETP.GT.AND P4, PT, R0.reuse, RZ, P3 ;  /* 0x000000ff0000720c */ /* 0x040fe40001f84270 */
[C---:B------:R-:W-:Y:S01]  /*7d60*/  ISETP.GT.AND P1, PT, R0.reuse, 0x8, P1 ;  /* 0x000000080000780c */ /* 0x040fe20000f24270 */
[----:B------:R0:W-:Y:S01]  /*7d70*/  @P0 STG.E desc[UR36][R6.64+0x2c0], R9 ;  /* 0x0002c00906000986 */ /* 0x0001e2000c101924 */
[C---:B------:R-:W-:Y:S02]  /*7d80*/  ISETP.GT.AND P0, PT, R3.reuse, 0xc0, PT ;  /* 0x000000c00300780c */ /* 0x040fe40003f04270 */
[----:B------:R-:W-:Y:S01]  /*7d90*/  ISETP.GT.AND P3, PT, R0, 0x8, P3 ;  /* 0x000000080000780c */ /* 0x000fe20001f64270 */
[----:B-1----:R-:W-:Y:S01]  /*7da0*/  FMUL R11, R116, R155 ;  /* 0x0000009b740b7220 */ /* 0x002fe20000400000 */
        /* <DEDUP_REMOVED lines=69> */
[----:B------:R-:W-:Y:S02]  /*8200*/  ISETP.GT.AND P3, PT, R0, 0x8, P3 ;  /* 0x000000080000780c */ /* 0x000fe40001f64270 */
[C---:B------:R-:W-:Y:S01]  /*8210*/  ISETP.GT.AND P0, PT, R3.reuse, 0xf0, PT ;  /* 0x000000f00300780c */ /* 0x040fe20003f04270 */
        /* <DEDUP_REMOVED lines=12> */
[-C--:B-1----:R-:W-:Y:S01]  /*82e0*/  FMUL R11, R144, R155.reuse ;  /* 0x0000009b900b7220 */ /* 0x082fe20000400000 */
[----:B------:R-:W-:Y:S01]  /*82f0*/  @P3 STG.E desc[UR36][R6.64+0x3a4], R143 ;  /* 0x0003a48f06003986 */ /* 0x000fe2000c101924 */
[----:B------:R-:W-:Y:S01]  /*8300*/  ISETP.GT.AND P3, PT, R3, 0xf8, PT ;  /* 0x000000f80300780c */ /* 0x000fe20003f64270 */
[----:B------:R-:W-:-:S02]  /*8310*/  FMUL R3, R146, R155 ;  /* 0x0000009b92037220 */ /* 0x000fc40000400000 */
[----:B------:R1:W-:Y:S01]  /*8320*/  @P5 STG.E desc[UR36][R4.64+0x3c0], R11 ;  /* 0x0003c00b04005986 */ /* 0x0003e2000c101924 */
[C---:B------:R-:W-:Y:S02]  /*8330*/  ISETP.GT.AND P5, PT, R0.reuse, RZ, P3 ;  /* 0x000000ff0000720c */ /* 0x040fe40001fa4270 */
[C---:B------:R-:W-:Y:S01]  /*8340*/  ISETP.GT.AND P3, PT, R0.reuse, 0x8, P3 ;  /* 0x000000080000780c */ /* 0x040fe20001f64270 */
[----:B------:R-:W-:Y:S01]  /*8350*/  @P4 STG.E desc[UR36][R4.64+0x3c4], R145 ;  /* 0x0003c49104004986 */ /* 0x000fe2000c101924 */
[----:B------:R-:W-:Y:S01]  /*8360*/  ISETP.GT.AND P4, PT, R0, RZ, P1 ;  /* 0x000000ff0000720c */ /* 0x000fe20000f84270 */
[-C--:B0-----:R-:W-:Y:S01]  /*8370*/  FMUL R9, R148, R155.reuse ;  /* 0x0000009b94097220 */ /* 0x081fe20000400000 */
[----:B------:R-:W-:Y:S01]  /*8380*/  ISETP.GT.AND P1, PT, R0, 0x8, P1 ;  /* 0x000000080000780c */ /* 0x000fe20000f24270 */
[----:B------:R-:W-:Y:S04]  /*8390*/  @P0 STG.E desc[UR36][R6.64+0x3c0], R3 ;  /* 0x0003c00306000986 */ /* 0x000fe8000c101924 */
[----:B------:R-:W-:Y:S01]  /*83a0*/  @P2 STG.E desc[UR36][R6.64+0x3c4], R147 ;  /* 0x0003c49306002986 */ /* 0x000fe2000c101924 */
[----:B-1----:R-:W-:-:S03]  /*83b0*/  FMUL R11, R150, R155 ;  /* 0x0000009b960b7220 */ /* 0x002fc60000400000 */
[----:B------:R-:W-:Y:S04]  /*83c0*/  @P5 STG.E desc[UR36][R4.64+0x3e0], R9 ;  /* 0x0003e00904005986 */ /* 0x000fe8000c101924 */
[----:B------:R0:W-:Y:S02]  /*83d0*/  @P4 STG.E desc[UR36][R4.64+0x3e4], R149 ;  /* 0x0003e49504004986 */ /* 0x0001e4000c101924 */
[----:B0-----:R-:W-:Y:S02]  /*83e0*/  @P3 IMAD.MOV.U32 R4, RZ, RZ, R6 ;  /* 0x000000ffff043224 */ /* 0x001fe400078e0006 */
[----:B------:R-:W-:-:S05]  /*83f0*/  @P3 IMAD.MOV.U32 R5, RZ, RZ, R7 ;  /* 0x000000ffff053224 */ /* 0x000fca00078e0007 */
[----:B------:R0:W-:Y:S04]  /*8400*/  @P3 STG.E desc[UR36][R4.64+0x3e0], R11 ;  /* 0x0003e00b04003986 */ /* 0x0001e8000c101924 */
[----:B------:R0:W-:Y:S02]  /*8410*/  @P1 STG.E desc[UR36][R6.64+0x3e4], R151 ;  /* 0x0003e49706001986 */ /* 0x0001e4000c101924 */
.L_x_286:
[----:B------:R-:W-:Y:S05]  /*8420*/  BSYNC B0 ;  /* 0x0000000000007941 */ /* 0x000fea0003800000 */
.L_x_32:
[----:B------:R-:W-:Y:S01]  /*8430*/  ULDC UR4, c[0x0][0xc] ;  /* 0x0000030000047ab9 */ /* 0x000fe20000000800 */
[----:B------:R-:W-:Y:S01]  /*8440*/  ULDC UR5, c[0x0][0x10] ;  /* 0x0000040000057ab9 */ /* 0x000fe20000000800 */
[----:B0-----:R-:W0:Y:S01]  /*8450*/  LDC R3, c[0x0][0x14] ;  /* 0x00000500ff037b82 */ /* 0x001e220000000800 */
[----:B------:R-:W-:Y:S01]  /*8460*/  UIMAD.WIDE.U32 UR4, UR4, UR5, URZ ;  /* 0x00000005040472a5 */ /* 0x000fe2000f8e003f */
[----:B------:R-:W-:Y:S01]  /*8470*/  PRMT R0, RZ, 0x7610, R0 ;  /* 0x00007610ff007816 */ /* 0x000fe20000000000 */
[----:B------:R-:W-:Y:S02]  /*8480*/  IMAD.MOV.U32 R153, RZ, RZ, -0x1 ;  /* 0xffffffffff997424 */ /* 0x000fe400078e00ff */
[----:B------:R-:W-:Y:S02]  /*8490*/  IMAD.MOV.U32 R23, RZ, RZ, -0x1 ;  /* 0xffffffffff177424 */ /* 0x000fe400078e00ff */
[----:B0-----:R-:W-:-:S04]  /*84a0*/  IMAD.WIDE.U32 R16, R3, UR4, R16 ;  /* 0x0000000403107c25 */ /* 0x001fc8000f8e0010 */
[----:B------:R-:W-:Y:S01]  /*84b0*/  IMAD R3, R3, UR5, RZ ;  /* 0x0000000503037c24 */ /* 0x000fe2000f8e02ff */
[----:B------:R-:W-:Y:S02]  /*84c0*/  ULDC.64 UR4, c[0x0][0x650] ;  /* 0x0001940000047ab9 */ /* 0x000fe40000000a00 */
[----:B------:R-:W-:Y:S01]  /*84d0*/  ISETP.GE.U32.AND P0, PT, R16, UR4, PT ;  /* 0x0000000410007c0c */ /* 0x000fe2000bf06070 */
[----:B------:R-:W-:-:S05]  /*84e0*/  IMAD.IADD R17, R17, 0x1, R3 ;  /* 0x0000000111117824 */ /* 0x000fca00078e0203 */
[----:B------:R-:W-:-:S13]  /*84f0*/  ISETP.GE.U32.AND.EX P0, PT, R17, UR5, PT, P0 ;  /* 0x0000000511007c0c */ /* 0x000fda000bf06100 */
[----:B------:R-:W-:Y:S05]  /*8500*/  @P0 BRA `(.L_x_287) ;  /* 0x0000000400640947 */ /* 0x000fea0003800000 */
[----:B------:R-:W0:Y:S01]  /*8510*/  S2R R12, SR_CTAID.X ;  /* 0x00000000000c7919 */ /* 0x000e220000002500 */
[----:B---3--:R-:W3:Y:S01]  /*8520*/  LDC.64 R10, c[0x0][0x628] ;  /* 0x00018a00ff0a7b82 */ /* 0x008ee20000000a00 */
[----:B------:R-:W-:Y:S01]  /*8530*/  ULDC UR4, c[0x0][0x150] ;  /* 0x0000540000047ab9 */ /* 0x000fe20000000800 */
[----:B-12-4-:R-:W-:Y:S01]  /*8540*/  IMAD.MOV.U32 R8, RZ, RZ, R16 ;  /* 0x000000ffff087224 */ /* 0x016fe200078e0010 */
[----:B------:R-:W1:Y:S01]  /*8550*/  S2R R24, SR_CTAID.Y ;  /* 0x0000000000187919 */ /* 0x000e620000002600 */
[----:B------:R-:W-:-:S04]  /*8560*/  IMAD.MOV.U32 R9, RZ, RZ, R17 ;  /* 0x000000ffff097224 */ /* 0x000fc800078e0011 */
[----:B------:R-:W2:Y:S08]  /*8570*/  LDC R21, c[0x0][0x144] ;  /* 0x00005100ff157b82 */ /* 0x000eb00000000800 */
[----:B------:R-:W4:Y:S08]  /*8580*/  LDC R0, c[0x0][0x630] ;  /* 0x00018c00ff007b82 */ /* 0x000f300000000800 */
[----:B------:R-:W1:Y:S01]  /*8590*/  LDC.64 R14, c[0x0][0x620] ;  /* 0x00018800ff0e7b82 */ /* 0x000e620000000a00 */
[----:B---3--:R-:W-:-:S04]  /*85a0*/  ISETP.NE.U32.AND P0, PT, R10, RZ, PT ;  /* 0x000000ff0a00720c */ /* 0x008fc80003f05070 */
[----:B------:R-:W-:Y:S02]  /*85b0*/  ISETP.NE.AND.EX P0, PT, R11, RZ, PT, P0 ;  /* 0x000000ff0b00720c */ /* 0x000fe40003f05300 */
[----:B0-----:R-:W-:-:S05]  /*85c0*/  I2FP.F32.U32 R3, R12 ;  /* 0x0000000c00037245 */ /* 0x001fca0000201000 */
[----:B------:R-:W-:-:S04]  /*85d0*/  FMUL R3, R3, UR4 ;  /* 0x0000000403037c20 */ /* 0x000fc80008400000 */
[----:B------:R0:W3:Y:S02]  /*85e0*/  F2I.U32.TRUNC.NTZ R20, R3 ;  /* 0x0000000300147305 */ /* 0x0000e4000020f000 */
[----:B--2-4-:R-:W-:Y:S05]  /*85f0*/  @!P0 BRA `(.L_x_288) ;  /* 0x0000000000288947 */ /* 0x014fea0003800000 */
[----:B0-----:R-:W0:Y:S02]  /*8600*/  LDC R3, c[0x0][0x634] ;  /* 0x00018d00ff037b82 */ /* 0x001e240000000800 */
        /* <DEDUP_REMOVED lines=9> */
.L_x_288:
[----:B------:R-:W2:Y:S01]  /*86a0*/  LDC.64 R28, c[0x0][0x640] ;  /* 0x00019000ff1c7b82 */ /* 0x000ea20000000a00 */
[-CC-:B------:R-:W-:Y:S01]  /*86b0*/  SHF.R.U64 R23, R8, R0.reuse, R9.reuse ;  /* 0x0000000008177219 */ /* 0x180fe20000001209 */
[----:B---3--:R-:W-:Y:S01]  /*86c0*/  IMAD.MOV R20, RZ, RZ, -R20 ;  /* 0x000000ffff147224 */ /* 0x008fe200078e0a14 */
[----:B------:R-:W-:Y:S01]  /*86d0*/  SHF.R.U32.HI R0, RZ, R0, R9 ;  /* 0x00000000ff007219 */ /* 0x000fe20000011609 */
[----:B------:R-:W-:Y:S01]  /*86e0*/  ULDC UR4, c[0x0][0x154] ;  /* 0x0000550000047ab9 */ /* 0x000fe20000000800 */
[----:B0-----:R-:W-:Y:S01]  /*86f0*/  IADD3 R3, P0, RZ, -R23, RZ ;  /* 0x80000017ff037210 */ /* 0x001fe20007f1e0ff */
[----:B------:R-:W-:Y:S02]  /*8700*/  IMAD R21, R21, R20, R12 ;  /* 0x0000001415157224 */ /* 0x000fe400078e020c */
[----:B------:R-:W0:Y:S01]  /*8710*/  LDC R6, c[0x0][0x618] ;  /* 0x00018600ff067b82 */ /* 0x000e220000000800 */
[----:B------:R-:W-:Y:S02]  /*8720*/  IMAD.MOV.U32 R7, RZ, RZ, 0x1 ;  /* 0x00000001ff077424 */ /* 0x000fe400078e00ff */
[----:B------:R-:W-:-:S04]  /*8730*/  IMAD.X R5, RZ, RZ, ~R0, P0 ;  /* 0x000000ffff057224 */ /* 0x000fc800000e0e00 */
[-C--:B-1----:R-:W-:Y:S01]  /*8740*/  IMAD R0, R5, R14.reuse, RZ ;  /* 0x0000000e05007224 */ /* 0x082fe200078e02ff */
[----:B------:R-:W1:Y:S01]  /*8750*/  LDC R8, c[0x0][0x608] ;  /* 0x00018200ff087b82 */ /* 0x000e620000000800 */
[----:B------:R-:W-:-:S04]  /*8760*/  IMAD.WIDE.U32 R4, R3, R14, R16 ;  /* 0x0000000e03047225 */ /* 0x000fc800078e0010 */
[----:B------:R-:W-:Y:S01]  /*8770*/  IMAD R3, R3, R15, R0 ;  /* 0x0000000f03037224 */ /* 0x000fe200078e0200 */
[----:B------:R-:W-:Y:S02]  /*8780*/  I2FP.F32.U32 R0, R24 ;  /* 0x0000001800007245 */ /* 0x000fe40000201000 */
[----:B------:R-:W3:Y:S01]  /*8790*/  LDC R26, c[0x0][0x658] ;  /* 0x00019600ff1a7b82 */ /* 0x000ee20000000800 */
[----:B------:R-:W-:Y:S01]  /*87a0*/  IMAD.IADD R3, R5, 0x1, R3 ;  /* 0x0000000105037824 */ /* 0x000fe200078e0203 */
[----:B--2---:R-:W-:Y:S01]  /*87b0*/  ISETP.NE.U32.AND P0, PT, R28, RZ, PT ;  /* 0x000000ff1c00720c */ /* 0x004fe20003f05070 */
[----:B------:R-:W-:Y:S01]  /*87c0*/  FMUL R0, R0, UR4 ;  /* 0x0000000400007c20 */ /* 0x000fe20008400000 */
[----:B------:R-:W-:Y:S02]  /*87d0*/  IMAD.MOV.U32 R5, RZ, RZ, -0x1 ;  /* 0xffffffffff057424 */ /* 0x000fe400078e00ff */
[----:B------:R-:W-:Y:S01]  /*87e0*/  ISETP.NE.AND.EX P0, PT, R29, RZ, PT, P0 ;  /* 0x000000ff1d00720c */ /* 0x000fe20003f05300 */
[----:B------:R2:W4:Y:S01]  /*87f0*/  F2I.U32.TRUNC.NTZ R13, R0 ;  /* 0x00000000000d7305 */ /* 0x000522000020f000 */
[----:B------:R-:W2:Y:S01]  /*8800*/  LDC R15, c[0x0][0x148] ;  /* 0x00005200ff0f7b82 */ /* 0x000ea20000000800 */
[----:B0-----:R-:W-:-:S02]  /*8810*/  SHF.R.U64 R12, R4, R6, R3 ;  /* 0x00000006040c7219 */ /* 0x001fc40000001203 */
[----:B------:R-:W-:-:S05]  /*8820*/  SHF.R.U32.HI R3, RZ, R6, R3 ;  /* 0x00000006ff037219 */ /* 0x000fca0000011603 */
[----:B------:R-:W0:Y:S01]  /*8830*/  LDC R20, c[0x0][0x600] ;  /* 0x00018000ff147b82 */ /* 0x000e220000000800 */
[-CC-:B-1----:R-:W-:Y:S02]  /*8840*/  SHF.R.U64 R10, R12, R8.reuse, R3.reuse ;  /* 0x000000080c0a7219 */ /* 0x182fe40000001203 */
[----:B------:R-:W-:-:S05]  /*8850*/  SHF.R.U32.HI R3, RZ, R8, R3 ;  /* 0x00000008ff037219 */ /* 0x000fca0000011603 */
[----:B------:R-:W1:Y:S01]  /*8860*/  LDC R27, c[0x0][0x648] ;  /* 0x00019200ff1b7b82 */ /* 0x000e620000000800 */
[-C--:B---3--:R-:W-:Y:S02]  /*8870*/  SHF.L.U32 R4, R5, R26.reuse, RZ ;  /* 0x0000001a05047219 */ /* 0x088fe400000006ff */
[--C-:B------:R-:W-:Y:S02]  /*8880*/  SHF.R.U64 R14, R10, R26, R3.reuse ;  /* 0x0000001a0a0e7219 */ /* 0x100fe40000001203 */
[----:B------:R-:W-:Y:S02]  /*8890*/  LOP3.LUT R25, RZ, R4, RZ, 0x33, !PT ;  /* 0x00000004ff197212 */ /* 0x000fe400078e33ff */
[-C--:B------:R-:W-:Y:S01]  /*88a0*/  SHF.R.U32.HI R5, RZ, R26.reuse, R3 ;  /* 0x0000001aff057219 */ /* 0x080fe20000011603 */
[----:B------:R-:W3:Y:S01]  /*88b0*/  LDC R30, c[0x0][0x638] ;  /* 0x00018e00ff1e7b82 */ /* 0x000ee20000000800 */
[----:B------:R-:W-:Y:S01]  /*88c0*/  SHF.L.U32 R154, R7, R26, RZ ;  /* 0x0000001a079a7219 */ /* 0x000fe200000006ff */
[----:B------:R-:W-:-:S06]  /*88d0*/  IMAD.MOV.U32 R4, RZ, RZ, R14 ;  /* 0x000000ffff047224 */ /* 0x000fcc00078e000e */
[----:B------:R-:W0:Y:S01]  /*88e0*/  LDC R31, c[0x0][0x610] ;  /* 0x00018400ff1f7b82 */ /* 0x000e220000000800 */
[----:B----4-:R-:W-:Y:S05]  /*88f0*/  @!P0 BRA `(.L_x_289) ;  /* 0x0000000000288947 */ /* 0x010fea0003800000 */
        /* <DEDUP_REMOVED lines=10> */
.L_x_289:
[----:B------:R-:W-:Y:S01]  /*89a0*/  ISETP.NE.AND P0, PT, R2, 0x1, PT ;  /* 0x000000010200780c */ /* 0x000fe20003f05270 */
[----:B0-----:R-:W-:Y:S01]  /*89b0*/  VIADD R7, R20, 0xffffffff ;  /* 0xffffffff14077836 */ /* 0x001fe20000000000 */
[----:B-12---:R-:W-:Y:S01]  /*89c0*/  SHF.R.U64 R0, R4, R27, R5 ;  /* 0x0000001b04007219 */ /* 0x006fe20000001205 */
[----:B------:R-:W-:Y:S01]  /*89d0*/  IMAD.MOV R13, RZ, RZ, -R13 ;  /* 0x000000ffff0d7224 */ /* 0x000fe200078e0a0d */
[----:B------:R-:W-:Y:S01]  /*89e0*/  LOP3.LUT R5, R10, R25, RZ, 0xc0, !PT ;  /* 0x000000190a057212 */ /* 0x000fe200078ec0ff */
[----:B------:R-:W-:Y:S02]  /*89f0*/  IMAD.MOV.U32 R4, RZ, RZ, 0x1 ;  /* 0x00000001ff047424 */ /* 0x000fe400078e00ff */
[----:B------:R-:W-:Y:S02]  /*8a00*/  IMAD.MOV R3, RZ, RZ, -R0 ;  /* 0x000000ffff037224 */ /* 0x000fe400078e0a00 */
[----:B------:R-:W-:Y:S01]  /*8a10*/  IMAD R154, R154, R0, R5 ;  /* 0x000000009a9a7224 */ /* 0x000fe200078e0205 */
[----:B------:R-:W-:Y:S01]  /*8a20*/  LOP3.LUT R5, R12, R7, RZ, 0xc0, !PT ;  /* 0x000000070c057212 */ /* 0x000fe200078ec0ff */
[----:B---3--:R-:W-:-:S02]  /*8a30*/  IMAD R0, R3, R30, R14 ;  /* 0x0000001e03007224 */ /* 0x008fc400078e020e */
[----:B------:R-:W-:Y:S02]  /*8a40*/  @P0 IMAD R21, R15, R13, R24 ;  /* 0x0000000d0f150224 */ /* 0x000fe400078e0218 */
[----:B------:R-:W-:Y:S01]  /*8a50*/  IMAD R3, R0, R20, R5 ;  /* 0x0000001400037224 */ /* 0x000fe200078e0205 */
[----:B------:R-:W-:Y:S01]  /*8a60*/  PRMT R0, R4, 0x7610, R0 ;  /* 0x0000761004007816 */ /* 0x000fe20000000000 */
[----:B------:R-:W-:-:S05]  /*8a70*/  IMAD R154, R154, R31, R21 ;  /* 0x0000001f9a9a7224 */ /* 0x000fca00078e0215 */
[----:B------:R-:W-:Y:S02]  /*8a80*/  SEL R153, R3, R154, !P0 ;  /* 0x0000009a03997207 */ /* 0x000fe40004000000 */
[----:B------:R-:W-:-:S07]  /*8a90*/  SEL R154, R154, R3, !P0 ;  /* 0x000000039a9a7207 */ /* 0x000fce0004000000 */
.L_x_287:
[----:B------:R-:W-:-:S13]  /*8aa0*/  LOP3.LUT P0, RZ, R0, 0xff, RZ, 0xc0, !PT ;  /* 0x000000ff00ff7812 */ /* 0x000fda000780c0ff */
[----:B------:R-:W-:Y:S05]  /*8ab0*/  @P0 BRA `(.L_x_290) ;  /* 0xffffff8400d80947 */ /* 0x000fea000383ffff */
[----:B------:R-:W-:Y:S05]  /*8ac0*/  EXIT ;  /* 0x000000000000794d */ /* 0x000fea0003800000 */
.L_x_7:
        /* <DEDUP_REMOVED lines=26> */
.L_x_292:
[----:B------:R-:W0:Y:S01]  /*8c70*/  LDC.64 R28, c[0x0][0x640] ;  /* 0x00019000ff1c7b82 */ /* 0x000e220000000a00 */
[-CC-:B------:R-:W-:Y:S01]  /*8c80*/  SHF.R.U64 R22, R12, R6.reuse, R13.reuse ;  /* 0x000000060c167219 */ /* 0x180fe2000000120d */
[----:B------:R-:W-:Y:S01]  /*8c90*/  IMAD.MOV.U32 R30, RZ, RZ, 0x1 ;  /* 0x00000001ff1e7424 */ /* 0x000fe200078e00ff */
[----:B------:R-:W-:Y:S02]  /*8ca0*/  SHF.R.U32.HI R6, RZ, R6, R13 ;  /* 0x00000006ff067219 */ /* 0x000fe4000001160d */
        /* <DEDUP_REMOVED lines=8> */
[----:B------:R-:W-:Y:S01]  /*8d30*/  IMAD.IADD R9, R9, 0x1, R11 ;  /* 0x0000000109097824 */ /* 0x000fe200078e020b */
[----:B0-----:R-:W-:-:S04]  /*8d40*/  ISETP.NE.U32.AND P0, PT, R28, RZ, PT ;  /* 0x000000ff1c00720c */ /* 0x001fc80003f05070 */
[----:B------:R-:W-:Y:S02]  /*8d50*/  ISETP.NE.AND.EX P0, PT, R29, RZ, PT, P0 ;  /* 0x000000ff1d00720c */ /* 0x000fe40003f05300 */
[----:B------:R-:W0:Y:S01]  /*8d60*/  LDC R20, c[0x0][0x600] ;  /* 0x00018000ff147b82 */ /* 0x000e220000000800 */
[-CC-:B-1----:R-:W-:Y:S01]  /*8d70*/  SHF.R.U64 R14, R8, R10.reuse, R9.reuse ;  /* 0x0000000a080e7219 */ /* 0x182fe20000001209 */
[----:B------:R-:W-:Y:S01]  /*8d80*/  IMAD.MOV.U32 R8, RZ, RZ, -0x1 ;  /* 0xffffffffff087424 */ /* 0x000fe200078e00ff */
[----:B------:R-:W-:-:S05]  /*8d90*/  SHF.R.U32.HI R9, RZ, R10, R9 ;  /* 0x0000000aff097219 */ /* 0x000fca0000011609 */
[----:B------:R-:W1:Y:S01]  /*8da0*/  LDC R24, c[0x0][0x648] ;  /* 0x00019200ff187b82 */ /* 0x000e620000000800 */
[-CC-:B--2---:R-:W-:Y:S02]  /*8db0*/  SHF.R.U64 R23, R14, R12.reuse, R9.reuse ;  /* 0x0000000c0e177219 */ /* 0x184fe40000001209 */
[----:B------:R-:W-:-:S05]  /*8dc0*/  SHF.R.U32.HI R6, RZ, R12, R9 ;  /* 0x0000000cff067219 */ /* 0x000fca0000011609 */
[----:B------:R-:W2:Y:S01]  /*8dd0*/  LDC R26, c[0x0][0x638] ;  /* 0x00018e00ff1a7b82 */ /* 0x000ea20000000800 */
[-C--:B---3--:R-:W-:Y:S02]  /*8de0*/  SHF.L.U32 R8, R8, R27.reuse, RZ ;  /* 0x0000001b08087219 */ /* 0x088fe400000006ff */
[-CC-:B------:R-:W-:Y:S02]  /*8df0*/  SHF.R.U64 R25, R23, R27.reuse, R6.reuse ;  /* 0x0000001b17197219 */ /* 0x180fe40000001206 */
[----:B------:R-:W-:Y:S02]  /*8e00*/  LOP3.LUT R32, RZ, R8, RZ, 0x33, !PT ;  /* 0x00000008ff207212 */ /* 0x000fe400078e33ff */
[----:B------:R-:W-:Y:S01]  /*8e10*/  SHF.R.U32.HI R9, RZ, R27, R6 ;  /* 0x0000001bff097219 */ /* 0x000fe20000011606 */
[----:B------:R-:W3:Y:S01]  /*8e20*/  LDC R31, c[0x0][0x610] ;  /* 0x00018400ff1f7b82 */ /* 0x000ee20000000800 */
[----:B------:R-:W-:Y:S01]  /*8e30*/  IMAD.MOV.U32 R8, RZ, RZ, R25 ;  /* 0x000000ffff087224 */ /* 0x000fe200078e0019 */
[----:B------:R-:W-:Y:S06]  /*8e40*/  @!P0 BRA `(.L_x_293) ;  /* 0x0000000000288947 */ /* 0x000fec0003800000 */
        /* <DEDUP_REMOVED lines=10> */
.L_x_293:
[----:B------:R-:W-:Y:S01]  /*8ef0*/  ISETP.NE.AND P0, PT, R2, 0x1, PT ;  /* 0x000000010200780c */ /* 0x000fe20003f05270 */
[----:B------:R-:W-:Y:S01]  /*8f00*/  IMAD.MOV.U32 R13, RZ, RZ, R22 ;  /* 0x000000ffff0d7224 */ /* 0x000fe200078e0016 */
[----:B-1----:R-:W-:Y:S01]  /*8f10*/  SHF.R.U64 R6, R8, R24, R9 ;  /* 0x0000001808067219 */ /* 0x002fe20000001209 */
[----:B0-----:R-:W-:Y:S01]  /*8f20*/  VIADD R9, R20, 0xffffffff ;  /* 0xffffffff14097836 */ /* 0x001fe20000000000 */
[----:B------:R-:W-:Y:S02]  /*8f30*/  SHF.L.U32 R30, R30, R27, RZ ;  /* 0x0000001b1e1e7219 */ /* 0x000fe400000006ff */
[----:B------:R-:W-:Y:S01]  /*8f40*/  LOP3.LUT R5, R23, R32, RZ, 0xc0, !PT ;  /* 0x0000002017057212 */ /* 0x000fe200078ec0ff */
[----:B------:R-:W-:-:S04]  /*8f50*/  IMAD.MOV R8, RZ, RZ, -R6 ;  /* 0x000000ffff087224 */ /* 0x000fc800078e0a06 */
[----:B------:R-:W-:Y:S01]  /*8f60*/  IMAD R6, R30, R6, R5 ;  /* 0x000000061e067224 */ /* 0x000fe200078e0205 */
[----:B------:R-:W-:Y:S01]  /*8f70*/  LOP3.LUT R5, R14, R9, RZ, 0xc0, !PT ;  /* 0x000000090e057212 */ /* 0x000fe200078ec0ff */
[----:B------:R-:W-:Y:S02]  /*8f80*/  @P0 IMAD R3, R7, R21, R4 ;  /* 0x0000001507030224 */ /* 0x000fe400078e0204 */
[----:B--2---:R-:W-:Y:S02]  /*8f90*/  IMAD R4, R8, R26, R25 ;  /* 0x0000001a08047224 */ /* 0x004fe400078e0219 */
[----:B---3--:R-:W-:Y:S02]  /*8fa0*/  IMAD R3, R6, R31, R3 ;  /* 0x0000001f06037224 */ /* 0x008fe400078e0203 */
[----:B------:R-:W-:Y:S02]  /*8fb0*/  IMAD R4, R4, R20, R5 ;  /* 0x0000001404047224 */ /* 0x000fe400078e0205 */
[----:B------:R-:W-:-:S03]  /*8fc0*/  IMAD.MOV.U32 R6, RZ, RZ, 0x1 ;  /* 0x00000001ff067424 */ /* 0x000fc600078e00ff */
[----:B------:R-:W-:Y:S02]  /*8fd0*/  SEL R20, R4, R3, !P0 ;  /* 0x0000000304147207 */ /* 0x000fe40004000000 */
[----:B------:R-:W-:-:S07]  /*8fe0*/  SEL R12, R3, R4, !P0 ;  /* 0x00000004030c7207 */ /* 0x000fce0004000000 */
.L_x_291:
[----:B------:R-:W-:-:S08]  /*8ff0*/  NOP ;  /* 0x0000000000007918 */ /* 0x000fd00000000000 */
[----:B------:R-:W0:-:S00]  /*9000*/  USETMAXREG.DEALLOC.CTAPOOL 0x28 ;  /* 0x00000028000079c8 */ /* 0x000e0000080e0500 */
[----:B0-----:R-:W-:-:S13]  /*9010*/  ISETP.NE.AND P0, PT, R0, RZ, PT ;  /* 0x000000ff0000720c */ /* 0x001fda0003f05270 */
[----:B------:R-:W-:Y:S05]  /*9020*/  @P0 EXIT ;  /* 0x000000000000094d */ /* 0x000fea0003800000 */
[----:B------:R-:W-:Y:S01]  /*9030*/  LOP3.LUT P0, RZ, R6, 0xff, RZ, 0xc0, !PT ;  /* 0x000000ff06ff7812 */ /* 0x000fe2000780c0ff */
[----:B------:R-:W-:Y:S02]  /*9040*/  IMAD.MOV.U32 R10, RZ, RZ, 0x1 ;  /* 0x00000001ff0a7424 */ /* 0x000fe400078e00ff */
[----:B------:R-:W-:-:S10]  /*9050*/  IMAD.MOV.U32 R9, RZ, RZ, RZ ;  /* 0x000000ffff097224 */ /* 0x000fd400078e00ff */
[----:B------:R-:W-:Y:S05]  /*9060*/  @!P0 BRA `(.L_x_294) ;  /* 0x0000000c00988947 */ /* 0x000fea0003800000 */
[----:B------:R-:W0:Y:S01]  /*9070*/  LDC R0, c[0x0][0x28c] ;  /* 0x0000a300ff007b82 */ /* 0x000e220000000800 */
[----:B------:R-:W-:Y:S01]  /*9080*/  ULDC UR5, c[0x0][0x658] ;  /* 0x0001960000057ab9 */ /* 0x000fe20000000800 */
[----:B------:R-:W-:Y:S01]  /*9090*/  UMOV UR11, 0xffffffff ;  /* 0xffffffff000b7882 */ /* 0x000fe20000000000 */
[----:B------:R-:W-:Y:S01]  /*90a0*/  UMOV UR17, 0x1 ;  /* 0x0000000100117882 */ /* 0x000fe20000000000 */
[----:B------:R-:W-:Y:S01]  /*90b0*/  USHF.L.U32 UR11, UR11, UR5, URZ ;  /* 0x000000050b0b7299 */ /* 0x000fe2000800063f */
[----:B------:R-:W-:Y:S01]  /*90c0*/  BSSY B0, `(.L_x_294) ;  /* 0x00000e0000007945 */ /* 0x000fe20003800000 */
[----:B------:R-:W-:Y:S01]  /*90d0*/  ULDC UR9, c[0x0][0xc] ;  /* 0x0000030000097ab9 */ /* 0x000fe20000000800 */
[----:B------:R-:W-:Y:S01]  /*90e0*/  ULDC UR16, c[0x0][0x10] ;  /* 0x0000040000107ab9 */ /* 0x000fe20000000800 */
[----:B------:R-:W1:Y:S01]  /*90f0*/  S2UR UR8, SR_CgaCtaId ;  /* 0x00000000000879c3 */ /* 0x000e620000008800 */
[----:B------:R-:W-:Y:S01]  /*9100*/  ULOP3.LUT UR13, URZ, UR11, URZ, 0x33, !UPT ;  /* 0x0000000b3f0d7292 */ /* 0x000fe2000f8e333f */
[----:B------:R-:W-:Y:S01]  /*9110*/  LOP3.LUT R11, R19, 0x2, RZ, 0xfc, !PT ;  /* 0x00000002130b7812 */ /* 0x000fe200078efcff */
[----:B------:R-:W-:Y:S01]  /*9120*/  IMAD.MOV.U32 R10, RZ, RZ, 0x1 ;  /* 0x00000001ff0a7424 */ /* 0x000fe200078e00ff */
[----:B------:R-:W-:Y:S01]  /*9130*/  ULDC UR4, c[0x0][0x600] ;  /* 0x0001800000047ab9 */ /* 0x000fe20000000800 */
[----:B------:R-:W-:Y:S01]  /*9140*/  IMAD.MOV.U32 R9, RZ, RZ, RZ ;  /* 0x000000ffff097224 */ /* 0x000fe200078e00ff */
[----:B------:R-:W-:Y:S01]  /*9150*/  UMOV UR19, 0x1111 ;  /* 0x0000111100137882 */ /* 0x000fe20000000000 */
[----:B------:R-:W-:-:S02]  /*9160*/  UIADD3 UR4, UR4, -0x1, URZ ;  /* 0xffffffff04047890 */ /* 0x000fc4000fffe03f */
[----:B------:R-:W-:Y:S01]  /*9170*/  USHF.L.U32 UR5, UR17, UR5, URZ ;  /* 0x0000000511057299 */ /* 0x000fe2000800063f */
[----:B------:R-:W-:Y:S01]  /*9180*/  ULDC.64 UR28, c[0x0][0x198] ;  /* 0x00006600001c7ab9 */ /* 0x000fe20000000a00 */
[----:B0-----:R-:W-:-:S05]  /*9190*/  VIADD R0, R0, 0x1f ;  /* 0x0000001f00007836 */ /* 0x001fca0000000000 */
[----:B------:R-:W-:Y:S01]  /*91a0*/  SHF.R.S32.HI R3, RZ, 0x1f, R0 ;  /* 0x0000001fff037819 */ /* 0x000fe20000011400 */
[----:B-1----:R-:W-:-:S03]  /*91b0*/  USHF.R.U32.HI UR27, URZ, 0x2, UR8 ;  /* 0x000000023f1b7899 */ /* 0x002fc60008011608 */
[----:B------:R-:W-:Y:S01]  /*91c0*/  LEA.HI R3, R3, R0, RZ, 0x5 ;  /* 0x0000000003037211 */ /* 0x000fe200078f28ff */
[----:B------:R-:W-:Y:S01]  /*91d0*/  ULOP3.LUT UR10, UR8, 0x3, URZ, 0xc0, !UPT ;  /* 0x00000003080a7892 */ /* 0x000fe2000f8ec03f */
[----:B------:R-:W-:Y:S01]  /*91e0*/  IMAD.MOV.U32 R0, RZ, RZ, 0x1 ;  /* 0x00000001ff007424 */ /* 0x000fe200078e00ff */
[----:B------:R-:W-:Y:S01]  /*91f0*/  USHF.L.U32 UR6, UR8, 0x6, URZ ;  /* 0x0000000608067899 */ /* 0x000fe2000800063f */
[--C-:B------:R-:W-:Y:S01]  /*9200*/  SHF.R.S32.HI R8, RZ, 0x5, R3.reuse ;  /* 0x00000005ff087819 */ /* 0x100fe20000011403 */
[----:B------:R-:W-:Y:S02]  /*9210*/  USHF.L.U32 UR7, UR8, 0xb, URZ ;  /* 0x0000000b08077899 */ /* 0x000fe4000800063f */
[----:B------:R-:W-:Y:S01]  /*9220*/  ULOP3.LUT UR8, UR8, 0xfffffffc, URZ, 0xc0, !UPT ;  /* 0xfffffffc08087892 */ /* 0x000fe2000f8ec03f */
[----:B------:R-:W-:Y:S01]  /*9230*/  PRMT R3, R0, 0x7610, R3 ;  /* 0x0000761000037816 */ /* 0x000fe20000000003 */
[----:B------:R-:W-:Y:S01]  /*9240*/  UISETP.GT.U32.AND UP0, UPT, UR10, 0xffff, UPT ;  /* 0x0000ffff0a00788c */ /* 0x000fe2000bf04070 */
[----:B------:R-:W-:Y:S01]  /*9250*/  VIADD R0, R8, 0x1 ;  /* 0x0000000108007836 */ /* 0x000fe20000000000 */
[----:B------:R-:W-:-:S02]  /*9260*/  ULOP3.LUT UR12, UR8, 0x1, URZ, 0xfc, !UPT ;  /* 0x00000001080c7892 */ /* 0x000fc4000f8efc3f */
[----:B------:R-:W-:Y:S02]  /*9270*/  ULOP3.LUT UR14, UR8, 0x2, URZ, 0xfc, !UPT ;  /* 0x00000002080e7892 */ /* 0x000fe4000f8efc3f */
[----:B------:R-:W-:Y:S02]  /*9280*/  USHF.L.U32 UR11, UR17, UR8, URZ ;  /* 0x00000008110b7299 */ /* 0x000fe4000800063f */
[----:B------:R-:W-:Y:S02]  /*9290*/  ULOP3.LUT UR15, UR8, 0x3, URZ, 0xfc, !UPT ;  /* 0x00000003080f7892 */ /* 0x000fe4000f8efc3f */
[----:B------:R-:W-:Y:S02]  /*92a0*/  UIMAD.WIDE.U32 UR8, UR9, UR16, URZ ;  /* 0x00000010090872a5 */ /* 0x000fe4000f8e003f */
[----:B------:R-:W-:Y:S02]  /*92b0*/  USHF.L.U32 UR12, UR17, UR12, URZ ;  /* 0x0000000c110c7299 */ /* 0x000fe4000800063f */
[----:B------:R-:W-:-:S02]  /*92c0*/  USHF.L.U32 UR14, UR17, UR14, URZ ;  /* 0x0000000e110e7299 */ /* 0x000fc4000800063f */
[----:B------:R-:W-:Y:S01]  /*92d0*/  USEL UR10, UR10, 0xffff, !UP0 ;  /* 0x0000ffff0a0a7887 */ /* 0x000fe2000c000000 */
[----:B------:R-:W-:Y:S01]  /*92e0*/  ULDC UR16, c[0x0][0x14] ;  /* 0x0000050000107ab9 */ /* 0x000fe20000000800 */
[----:B------:R-:W-:Y:S02]  /*92f0*/  USHF.L.U32 UR15, UR17, UR15, URZ ;  /* 0x0000000f110f7299 */ /* 0x000fe4000800063f */
[----:B------:R-:W-:Y:S02]  /*9300*/  UIMAD.WIDE.U32 UR22, UR8, UR16, URZ ;  /* 0x00000010081672a5 */ /* 0x000fe4000f8e003f */
[----:B------:R-:W-:Y:S02]  /*9310*/  UIMAD UR21, UR9, UR16, URZ ;  /* 0x00000010091572a4 */ /* 0x000fe4000f8e023f */
[----:B------:R-:W-:Y:S02]  /*9320*/  ULOP3.LUT UR11, UR14, UR11, UR12, 0xfe, !UPT ;  /* 0x0000000b0e0b7292 */ /* 0x000fe4000f8efe0c */
[----:B------:R-:W-:-:S02]  /*9330*/  ULOP3.LUT UR10, UR10, 0xffff, URZ, 0xc0, !UPT ;  /* 0x0000ffff0a0a7892 */ /* 0x000fc4000f8ec03f */
[----:B------:R-:W-:Y:S02]  /*9340*/  ULOP3.LUT UR6, UR6, 0xc0, URZ, 0xc0, !UPT ;  /* 0x000000c006067892 */ /* 0x000fe4000f8ec03f */
[----:B------:R-:W-:Y:S02]  /*9350*/  ULOP3.LUT UR7, UR7, 0x1800, URZ, 0xc0, !UPT ;  /* 0x0000180007077892 */ /* 0x000fe4000f8ec03f */
[----:B------:R-:W-:Y:S02]  /*9360*/  UIADD3 UR21, UR23, UR21, URZ ;  /* 0x0000001517157290 */ /* 0x000fe4000fffe03f */
[----:B------:R-:W-:Y:S02]  /*9370*/  ULOP3.LUT UR18, UR11, UR15, URZ, 0xfc, !UPT ;  /* 0x0000000f0b127292 */ /* 0x000fe4000f8efc3f */
[----:B------:R-:W-:-:S12]  /*9380*/  USHF.L.U32 UR19, UR19, UR10, URZ ;  /* 0x0000000a13137299 */ /* 0x000fd8000800063f */
.L_x_305:
[----:B------:R-:W-:-:S03]  /*9390*/  UMOV UR8, 0xffffffff ;  /* 0xffffffff00087882 */ /* 0x000fc60000000000 */
[----:B------:R-:W-:Y:S05]  /*93a0*/  BRA.DIV UR8, `(.L_x_295) ;  /* 0x0000000e08b07947 */ /* 0x000fea000b800000 */
[----:B------:R-:W-:-:S13]  /*93b0*/  ELECT P6, URZ, PT ;  /* 0x00000000003f782f */ /* 0x000fda00038c0000 */
.L_x_316:
[----:B------:R-:W0:Y:S01]  /*93c0*/  LDC R4, c[0x0][0x28c] ;  /* 0x0000a300ff047b82 */ /* 0x000e220000000800 */
[----:B------:R-:W-:Y:S01]  /*93d0*/  BSSY B1, `(.L_x_296) ;  /* 0x000003c000017945 */ /* 0x000fe20003800000 */
[----:B0-----:R-:W-:-:S13]  /*93e0*/  ISETP.LT.OR P6, PT, R4, 0x1, !P6 ;  /* 0x000000010400780c */ /* 0x001fda00077c1670 */
[----:B------:R-:W-:Y:S05]  /*93f0*/  @P6 BRA `(.L_x_297) ;  /* 0x0000000000e46947 */ /* 0x000fea0003800000 */
[----:B------:R-:W-:Y:S01]  /*9400*/  LEA R12, R12, UR27, 0x2 ;  /* 0x0000001b0c0c7c11 */ /* 0x000fe2000f8e10ff */
[----:B------:R-:W-:Y:S01]  /*9410*/  IMAD.MOV.U32 R15, RZ, RZ, RZ ;  /* 0x000000ffff0f7224 */ /* 0x000fe200078e00ff */
[----:B------:R-:W-:Y:S01]  /*9420*/  LEA R20, R20, UR6, 0x8 ;  /* 0x0000000614147c11 */ /* 0x000fe2000f8e40ff */
[----:B------:R-:W-:Y:S02]  /*9430*/  IMAD.MOV.U32 R4, RZ, RZ, R0 ;  /* 0x000000ffff047224 */ /* 0x000fe400078e0000 */
[----:B------:R-:W-:Y:S02]  /*9440*/  IMAD.MOV.U32 R5, RZ, RZ, R10 ;  /* 0x000000ffff057224 */ /* 0x000fe400078e000a */
[----:B------:R-:W-:Y:S02]  /*9450*/  IMAD.MOV.U32 R6, RZ, RZ, R9 ;  /* 0x000000ffff067224 */ /* 0x000fe400078e0009 */
[----:B------:R-:W-:-:S07]  /*9460*/  IMAD.SHL.U32 R14, R12, 0x20, RZ ;  /* 0x000000200c0e7824 */ /* 0x000fce00078e00ff */
.L_x_300:
[----:B------:R-:W0:Y:S01]  /*9470*/  S2R R12, SR_CgaCtaId ;  /* 0x00000000000c7919 */ /* 0x000e220000008800 */
[----:B------:R-:W-:Y:S02]  /*9480*/  MOV R7, 0x400 ;  /* 0x0000040000077802 */ /* 0x000fe40000000f00 */
[----:B------:R-:W-:Y:S02]  /*9490*/  LOP3.LUT P1, RZ, R18, 0x7f, RZ, 0xc0, !PT ;  /* 0x0000007f12ff7812 */ /* 0x000fe4000782c0ff */
[----:B0-----:R-:W-:Y:S02]  /*94a0*/  LEA R24, R12, R7, 0x18 ;  /* 0x000000070c187211 */ /* 0x001fe400078ec0ff */
[----:B------:R-:W-:-:S09]  /*94b0*/  SHF.L.U32 R7, R5, 0x1f, RZ ;  /* 0x0000001f05077819 */ /* 0x000fd200000006ff */
[----:B------:R-:W0:Y:S01]  /*94c0*/  @!P1 LDC R12, c[0x0][0x500] ;  /* 0x00014000ff0c9b82 */ /* 0x000e220000000800 */
[----:B------:R-:W-:-:S04]  /*94d0*/  IMAD R22, R6, 0x8, R24 ;  /* 0x0000000806167824 */ /* 0x000fc800078e0218 */
[----:B------:R-:W1:Y:S02]  /*94e0*/  SYNCS.PHASECHK.TRANS64.TRYWAIT P0, [R22+URZ+0x20], R7 ;  /* 0x00002007160075a7 */ /* 0x000e64000800017f */
[----:B-1----:R-:W-:Y:S05]  /*94f0*/  @!P0 BRA `(.L_x_298) ;  /* 0x0000000c007c8947 */ /* 0x002fea0003800000 */
.L_x_317:
[----:B-1----:R-:W-:Y:S01]  /*9500*/  PRMT R7, R11, 0x9910, RZ ;  /* 0x000099100b077816 */ /* 0x002fe200000000ff */
[----:B0-----:R0:W-:Y:S03]  /*9510*/  @!P1 SYNCS.ARRIVE.TRANS64 RZ, [R22+URZ], R12 ;  /* 0x0000000c16ff99a7 */ /* 0x0011e6000800003f */
[----:B------:R-:W-:-:S13]  /*9520*/  ISETP.NE.AND P0, PT, R7, 0x2, PT ;  /* 0x000000020700780c */ /* 0x000fda0003f05270 */
[----:B0-----:R-:W-:Y:S05]  /*9530*/  @P0 BRA `(.L_x_299) ;  /* 0x0000000000040947 */ /* 0x001fea0003800000 */
[----:B------:R-:W-:Y:S01]  /*9540*/  BPT.TRAP 0x1 ;  /* 0x000000040000795c */ /* 0x000fe20000300000 */
.L_x_299:
[----:B------:R-:W-:Y:S01]  /*9550*/  LEA R7, R6, UR27, 0x2 ;  /* 0x0000001b06077c11 */ /* 0x000fe2000f8e10ff */
[----:B------:R-:W-:Y:S01]  /*9560*/  VIADD R4, R4, 0xffffffff ;  /* 0xffffffff04047836 */ /* 0x000fe20000000000 */
[----:B------:R-:W-:Y:S01]  /*9570*/  R2UR UR25, R14 ;  /* 0x000000000e1972ca */ /* 0x000fe200000e0000 */
[----:B------:R-:W-:Y:S01]  /*9580*/  UIADD3 UR14, UP0, UR28, 0xf0, URZ ;  /* 0x000000f01c0e7890 */ /* 0x000fe2000ff1e03f */
[----:B------:R-:W-:Y:S01]  /*9590*/  R2UR UR9, R22 ;  /* 0x00000000160972ca */ /* 0x000fe200000e0000 */
[----:B------:R-:W-:Y:S01]  /*95a0*/  IMAD.SHL.U32 R7, R7, 0x400, RZ ;  /* 0x0000040007077824 */ /* 0x000fe200078e00ff */
[----:B------:R-:W-:Y:S01]  /*95b0*/  R2UR UR10, R15 ;  /* 0x000000000f0a72ca */ /* 0x000fe200000e0000 */
[----:B------:R-:W-:Y:S01]  /*95c0*/  UIADD3 UR32, UP1, UR28, 0x1f0, URZ ;  /* 0x000001f01c207890 */ /* 0x000fe2000ff3e03f */
[----:B------:R-:W-:Y:S01]  /*95d0*/  R2UR UR12, R13 ;  /* 0x000000000d0c72ca */ /* 0x000fe200000e0000 */
[--C-:B------:R-:W-:Y:S01]  /*95e0*/  IMAD R12, R7, 0x4, R24.reuse ;  /* 0x00000004070c7824 */ /* 0x100fe200078e0218 */
[----:B------:R-:W-:Y:S01]  /*95f0*/  LEA R7, R6, UR7, 0xd ;  /* 0x0000000706077c11 */ /* 0x000fe2000f8e68ff */
[----:B------:R-:W-:Y:S01]  /*9600*/  UIADD3.X UR15, URZ, UR29, URZ, UP0, !UPT ;  /* 0x0000001d3f0f7290 */ /* 0x000fe200087fe43f */
[----:B------:R-:W-:Y:S01]  /*9610*/  R2UR UR26, R20 ;  /* 0x00000000141a72ca */ /* 0x000fe200000e0000 */
[----:B------:R-:W-:Y:S01]  /*9620*/  UPRMT UR20, URZ, 0x5410, UR19 ;  /* 0x000054103f147896 */ /* 0x000fe20008000013 */
[----:B------:R-:W-:Y:S01]  /*9630*/  R2UR UR8, R12 ;  /* 0x000000000c0872ca */ /* 0x000fe200000e0000 */
[----:B------:R-:W-:Y:S01]  /*9640*/  IMAD R7, R7, 0x4, R24 ;  /* 0x0000000407077824 */ /* 0x000fe200078e0218 */
[----:B------:R-:W-:Y:S01]  /*9650*/  ISETP.GT.AND P1, PT, R4, 0x1, PT ;  /* 0x000000010400780c */ /* 0x000fe20003f24270 */
[----:B------:R-:W-:Y:S01]  /*9660*/  VIADD R6, R6, 0x1 ;  /* 0x0000000106067836 */ /* 0x000fe20000000000 */
[----:B------:R-:W-:Y:S01]  /*9670*/  UPRMT UR30, URZ, 0x5410, UR18 ;  /* 0x000054103f1e7896 */ /* 0x000fe20008000012 */
[----:B------:R-:W-:Y:S01]  /*9680*/  VIADD R15, R15, 0x20 ;  /* 0x000000200f0f7836 */ /* 0x000fe20000000000 */
[----:B------:R-:W-:Y:S01]  /*9690*/  R2UR UR11, R7 ;  /* 0x00000000070b72ca */ /* 0x000fe200000e0000 */
[----:B------:R-:W-:Y:S01]  /*96a0*/  UIADD3.X UR33, URZ, UR29, URZ, UP1, !UPT ;  /* 0x0000001d3f217290 */ /* 0x000fe20008ffe43f */
[----:B------:R-:W-:Y:S01]  /*96b0*/  ISETP.NE.AND P0, PT, R6, 0x4, PT ;  /* 0x000000040600780c */ /* 0x000fe20003f05270 */
[----:B------:R-:W-:Y:S01]  /*96c0*/  UMOV UR16, 0x0 ;  /* 0x0000000000107882 */ /* 0x000fe20000000000 */
[----:B------:R-:W-:-:S02]  /*96d0*/  UMOV UR17, 0x10000000 ;  /* 0x1000000000117882 */ /* 0x000fc40000000000 */
[----:B------:R-:W-:Y:S01]  /*96e0*/  SEL R12, RZ, 0x1, P0 ;  /* 0x00000001ff0c7807 */ /* 0x000fe20000000000 */
[----:B------:R-:W-:Y:S01]  /*96f0*/  UIADD3 UR8, UR8, 0x100, URZ ;  /* 0x0000010008087890 */ /* 0x000fe2000fffe03f */
[----:B------:R-:W-:Y:S02]  /*9700*/  SEL R6, R6, RZ, P0 ;  /* 0x000000ff06067207 */ /* 0x000fe40000000000 */
[----:B------:R-:W-:-:S03]  /*9710*/  LOP3.LUT R5, R5, R12, RZ, 0x3c, !PT ;  /* 0x0000000c05057212 */ /* 0x000fc600078e3cff */
[----:B------:R-:W-:-:S03]  /*9720*/  UIADD3 UR24, UR11, 0x10100, URZ ;  /* 0x000101000b187890 */ /* 0x000fc6000fffe03f */
[----:B------:R-:W-:Y:S02]  /*9730*/  UMOV UR11, UR25 ;  /* 0x00000019000b7c82 */ /* 0x000fe40008000000 */
[----:B------:R0:W-:Y:S02]  /*9740*/  UTMALDG.3D.MULTICAST [UR8], [UR14], UR20, desc[UR16] ;  /* 0x000010080e0073b4 */ /* 0x0001e40008011814 */
[----:B0-----:R-:W-:Y:S01]  /*9750*/  UMOV UR8, UR24 ;  /* 0x0000001800087c82 */ /* 0x001fe20008000000 */
[----:B------:R-:W-:Y:S02]  /*9760*/  UMOV UR11, UR26 ;  /* 0x0000001a000b7c82 */ /* 0x000fe40008000000 */
[----:B------:R0:W-:Y:S02]  /*9770*/  UTMALDG.3D.MULTICAST [UR8], [UR32], UR30, desc[UR16] ;  /* 0x00001008200073b4 */ /* 0x0001e4000801181e */
[----:B0-----:R-:W-:Y:S05]  /*9780*/  @P1 BRA `(.L_x_300) ;  /* 0xfffffffc00381947 */ /* 0x001fea000383ffff */
.L_x_297:
[----:B------:R-:W-:Y:S05]  /*9790*/  BSYNC B1 ;  /* 0x0000000000017941 */ /* 0x000fea0003800000 */
.L_x_296:
[----:B------:R-:W-:Y:S01]  /*97a0*/  LOP3.LUT P1, RZ, R3, 0xff, RZ, 0xc0, !PT ;  /* 0x000000ff03ff7812 */ /* 0x000fe2000782c0ff */
[----:B------:R-:W-:Y:S01]  /*97b0*/  IMAD.IADD R9, R8, 0x1, R9 ;  /* 0x0000000108097824 */ /* 0x000fe200078e0209 */
[----:B------:R-:W-:Y:S01]  /*97c0*/  IADD3 R16, P2, R16, UR22, RZ ;  /* 0x0000001610107c10 */ /* 0x000fe2000ff5e0ff */
[----:B------:R-:W-:Y:S01]  /*97d0*/  ULDC.64 UR8, c[0x0][0x650] ;  /* 0x0001940000087ab9 */ /* 0x000fe20000000a00 */
[----:B------:R-:W-:Y:S01]  /*97e0*/  BSSY B1, `(.L_x_301) ;  /* 0x000006b000017945 */ /* 0x000fe20003800000 */
[----:B------:R-:W-:Y:S01]  /*97f0*/  IMAD.MOV.U32 R12, RZ, RZ, -0x1 ;  /* 0xffffffffff0c7424 */ /* 0x000fe200078e00ff */
[----:B------:R-:W-:Y:S01]  /*9800*/  SHF.R.U32.HI R3, RZ, 0x2, R9 ;  /* 0x00000002ff037819 */ /* 0x000fe20000011609 */
[----:B------:R-:W-:Y:S01]  /*9810*/  IMAD.MOV.U32 R20, RZ, RZ, -0x1 ;  /* 0xffffffffff147424 */ /* 0x000fe200078e00ff */
[----:B------:R-:W-:Y:S01]  /*9820*/  ISETP.GT.U32.AND P0, PT, R9, 0x3, PT ;  /* 0x000000030900780c */ /* 0x000fe20003f04070 */
[----:B------:R-:W-:Y:S01]  /*9830*/  IMAD.MOV.U32 R13, RZ, RZ, -0x1 ;  /* 0xffffffffff0d7424 */ /* 0x000fe200078e00ff */
[----:B------:R-:W-:-:S02]  /*9840*/  LOP3.LUT R3, R3, 0x1, RZ, 0xc0, !PT ;  /* 0x0000000103037812 */ /* 0x000fc400078ec0ff */
[----:B------:R-:W-:Y:S01]  /*9850*/  ISETP.LT.U32.AND P0, PT, R8, 0x4, P0 ;  /* 0x000000040800780c */ /* 0x000fe20000701070 */
[----:B------:R-:W0:Y:S01]  /*9860*/  @P1 S2R R5, SR_CgaCtaId ;  /* 0x0000000000051919 */ /* 0x000e220000008800 */
[----:B------:R-:W-:Y:S02]  /*9870*/  @P1 MOV R4, 0x400 ;  /* 0x0000040000041802 */ /* 0x000fe40000000f00 */
[----:B------:R-:W-:Y:S02]  /*9880*/  IADD3.X R17, R17, UR21, RZ, P2, !PT ;  /* 0x0000001511117c10 */ /* 0x000fe400097fe4ff */
[----:B------:R-:W-:Y:S02]  /*9890*/  ISETP.GE.U32.AND P2, PT, R16, UR8, PT ;  /* 0x0000000810007c0c */ /* 0x000fe4000bf46070 */
[----:B------:R-:W-:Y:S02]  /*98a0*/  LOP3.LUT R9, R9, 0x3, RZ, 0xc0, !PT ;  /* 0x0000000309097812 */ /* 0x000fe400078ec0ff */
[----:B0-----:R-:W-:-:S04]  /*98b0*/  @P1 LEA R4, R5, R4, 0x18 ;  /* 0x0000000405041211 */ /* 0x001fc800078ec0ff */
[----:B------:R0:W-:Y:S01]  /*98c0*/  @P1 SYNCS.ARRIVE.TRANS64.A1T0 RZ, [R4+URZ+0x58], RZ ;  /* 0x000058ff04ff19a7 */ /* 0x0001e2000810003f */
[----:B------:R-:W-:Y:S02]  /*98d0*/  ISETP.NE.U32.AND P1, PT, R3, 0x1, PT ;  /* 0x000000010300780c */ /* 0x000fe40003f25070 */
[----:B------:R-:W-:Y:S02]  /*98e0*/  SEL R3, RZ, 0x1, !P0 ;  /* 0x00000001ff037807 */ /* 0x000fe40004000000 */
[----:B------:R-:W-:Y:S02]  /*98f0*/  ISETP.GE.U32.AND.EX P0, PT, R17, UR9, PT, P2 ;  /* 0x0000000911007c0c */ /* 0x000fe4000bf06120 */
[----:B------:R-:W-:-:S04]  /*9900*/  ISETP.GT.U32.AND P1, PT, R8, 0x3, !P1 ;  /* 0x000000030800780c */ /* 0x000fc80004f24070 */
[----:B0-----:R-:W-:-:S04]  /*9910*/  SEL R4, RZ, 0x1, !P1 ;  /* 0x00000001ff047807 */ /* 0x001fc80004800000 */
[--C-:B------:R-:W-:Y:S02]  /*9920*/  LOP3.LUT R10, R4, R10, R3.reuse, 0x96, !PT ;  /* 0x0000000a040a7212 */ /* 0x100fe400078e9603 */
[----:B------:R-:W-:Y:S02]  /*9930*/  PRMT R4, RZ, 0x7610, R4 ;  /* 0x00007610ff047816 */ /* 0x000fe40000000004 */
[----:B------:R-:W-:Y:S01]  /*9940*/  PRMT R3, RZ, 0x7610, R3 ;  /* 0x00007610ff037816 */ /* 0x000fe20000000003 */
[----:B------:R-:W-:Y:S06]  /*9950*/  @P0 BRA `(.L_x_302) ;  /* 0x00000004004c0947 */ /* 0x000fec0003800000 */
[----:B------:R-:W0:Y:S01]  /*9960*/  S2R R14, SR_CTAID.X ;  /* 0x00000000000e7919 */ /* 0x000e220000002500 */
[----:B------:R-:W-:Y:S01]  /*9970*/  ULDC.64 UR8, c[0x0][0x628] ;  /* 0x00018a0000087ab9 */ /* 0x000fe20000000a00 */
[----:B------:R-:W1:Y:S01]  /*9980*/  LDC R15, c[0x0][0x144] ;  /* 0x00005100ff0f7b82 */ /* 0x000e620000000800 */
[----:B------:R-:W-:Y:S01]  /*9990*/  ISETP.NE.U32.AND P0, PT, RZ, UR8, PT ;  /* 0x00000008ff007c0c */ /* 0x000fe2000bf05070 */
[----:B------:R-:W2:Y:S01]  /*99a0*/  S2R R12, SR_CTAID.Y ;  /* 0x00000000000c7919 */ /* 0x000ea20000002600 */
[----:B------:R-:W-:Y:S01]  /*99b0*/  ULDC UR10, c[0x0][0x150] ;  /* 0x00005400000a7ab9 */ /* 0x000fe20000000800 */
[----:B------:R-:W-:Y:S01]  /*99c0*/  ULDC UR11, c[0x0][0x630] ;  /* 0x00018c00000b7ab9 */ /* 0x000fe20000000800 */
[----:B------:R-:W-:Y:S01]  /*99d0*/  ISETP.NE.AND.EX P0, PT, RZ, UR9, PT, P0 ;  /* 0x00000009ff007c0c */ /* 0x000fe2000bf05300 */
[----:B------:R-:W-:Y:S01]  /*99e0*/  IMAD.MOV.U32 R4, RZ, RZ, R16 ;  /* 0x000000ffff047224 */ /* 0x000fe200078e0010 */
[----:B0-----:R-:W-:-:S05]  /*99f0*/  I2FP.F32.U32 R5, R14 ;  /* 0x0000000e00057245 */ /* 0x001fca0000201000 */
[----:B------:R-:W-:Y:S01]  /*9a00*/  FMUL R20, R5, UR10 ;  /* 0x0000000a05147c20 */ /* 0x000fe20008400000 */
[----:B------:R-:W-:-:S05]  /*9a10*/  IMAD.MOV.U32 R5, RZ, RZ, R17 ;  /* 0x000000ffff057224 */ /* 0x000fca00078e0011 */
[----:B--2---:R-:W-:Y:S05]  /*9a20*/  @!P0 BRA `(.L_x_303) ;  /* 0x0000000000288947 */ /* 0x004fea0003800000 */
[----:B------:R-:W-:Y:S02]  /*9a30*/  ULDC UR10, c[0x0][0x634] ;  /* 0x00018d00000a7ab9 */ /* 0x000fe40000000800 */
[----:B------:R-:W-:-:S05]  /*9a40*/  IADD3 R5, P0, R16, UR10, RZ ;  /* 0x0000000a10057c10 */ /* 0x000fca000ff1e0ff */
[----:B------:R-:W-:-:S04]  /*9a50*/  IMAD.X R13, RZ, RZ, R17, P0 ;  /* 0x000000ffff0d7224 */ /* 0x000fc800000e0611 */
[----:B------:R-:W-:-:S04]  /*9a60*/  IMAD.WIDE.U32 R6, R13, UR8, RZ ;  /* 0x000000080d067c25 */ /* 0x000fc8000f8e00ff */
[----:B------:R-:W-:-:S04]  /*9a70*/  IMAD.WIDE.U32 R6, P0, R5, UR9, R6 ;  /* 0x0000000905067c25 */ /* 0x000fc8000f800006 */
[----:B------:R-:W-:-:S04]  /*9a80*/  IMAD.WIDE.U32 R4, R5, UR8, RZ ;  /* 0x0000000805047c25 */ /* 0x000fc8000f8e00ff */
[----:B------:R-:W-:Y:S01]  /*9a90*/  IMAD.MOV.U32 R4, RZ, RZ, R7 ;  /* 0x000000ffff047224 */ /* 0x000fe200078e0007 */
[----:B------:R-:W-:Y:S01]  /*9aa0*/  IADD3 RZ, P1, R5, R6, RZ ;  /* 0x0000000605ff7210 */ /* 0x000fe20007f3e0ff */
[----:B------:R-:W-:-:S04]  /*9ab0*/  IMAD.X R5, RZ, RZ, RZ, P0 ;  /* 0x000000ffff057224 */ /* 0x000fc800000e06ff */
[----:B------:R-:W-:-:S08]  /*9ac0*/  IMAD.WIDE.U32.X R4, R13, UR9, R4, P1 ;  /* 0x000000090d047c25 */ /* 0x000fd000088e0404 */
.L_x_303:
[--C-:B------:R-:W-:Y:S01]  /*9ad0*/  SHF.R.U64 R13, R4, UR11, R5.reuse ;  /* 0x0000000b040d7c19 */ /* 0x100fe20008001205 */
[----:B------:R-:W0:Y:S01]  /*9ae0*/  F2I.U32.TRUNC.NTZ R20, R20 ;  /* 0x0000001400147305 */ /* 0x000e22000020f000 */
[----:B------:R-:W-:Y:S01]  /*9af0*/  SHF.R.U32.HI R4, RZ, UR11, R5 ;  /* 0x0000000bff047c19 */ /* 0x000fe20008011605 */
[----:B------:R-:W-:Y:S01]  /*9b00*/  ULDC.64 UR8, c[0x0][0x620] ;  /* 0x0001880000087ab9 */ /* 0x000fe20000000a00 */
[----:B------:R-:W-:Y:S01]  /*9b10*/  IADD3 R7, P0, RZ, -R13, RZ ;  /* 0x8000000dff077210 */ /* 0x000fe20007f1e0ff */
[----:B------:R-:W-:Y:S01]  /*9b20*/  ULDC.64 UR10, c[0x0][0x640] ;  /* 0x00019000000a7ab9 */ /* 0x000fe20000000a00 */
[----:B------:R-:W2:Y:S03]  /*9b30*/  LDC R21, c[0x0][0x148] ;  /* 0x00005200ff157b82 */ /* 0x000ea60000000800 */
[----:B------:R-:W-:Y:S01]  /*9b40*/  IMAD.X R4, RZ, RZ, ~R4, P0 ;  /* 0x000000ffff047224 */ /* 0x000fe200000e0e04 */
[----:B------:R-:W-:-:S03]  /*9b50*/  ISETP.NE.U32.AND P0, PT, RZ, UR10, PT ;  /* 0x0000000aff007c0c */ /* 0x000fc6000bf05070 */
[----:B------:R-:W-:Y:S01]  /*9b60*/  IMAD R6, R4, UR8, RZ ;  /* 0x0000000804067c24 */ /* 0x000fe2000f8e02ff */
[----:B------:R-:W-:Y:S01]  /*9b70*/  ISETP.NE.AND.EX P0, PT, RZ, UR11, PT, P0 ;  /* 0x0000000bff007c0c */ /* 0x000fe2000bf05300 */
[----:B------:R-:W-:Y:S01]  /*9b80*/  IMAD.WIDE.U32 R4, R7, UR8, R16 ;  /* 0x0000000807047c25 */ /* 0x000fe2000f8e0010 */
[----:B------:R-:W-:-:S03]  /*9b90*/  ULDC UR8, c[0x0][0x618] ;  /* 0x0001860000087ab9 */ /* 0x000fc60000000800 */
[----:B------:R-:W-:Y:S01]  /*9ba0*/  IMAD R7, R7, UR9, R6 ;  /* 0x0000000907077c24 */ /* 0x000fe2000f8e0206 */
[----:B------:R-:W-:Y:S01]  /*9bb0*/  ULDC UR9, c[0x0][0x154] ;  /* 0x0000550000097ab9 */ /* 0x000fe20000000800 */
[----:B0-----:R-:W-:Y:S02]  /*9bc0*/  IMAD.MOV R6, RZ, RZ, -R20 ;  /* 0x000000ffff067224 */ /* 0x001fe400078e0a14 */
[----:B------:R-:W-:Y:S02]  /*9bd0*/  IMAD.IADD R5, R5, 0x1, R7 ;  /* 0x0000000105057824 */ /* 0x000fe400078e0207 */
[----:B-1----:R-:W-:Y:S01]  /*9be0*/  IMAD R14, R15, R6, R14 ;  /* 0x000000060f0e7224 */ /* 0x002fe200078e020e */
[----:B------:R-:W-:Y:S02]  /*9bf0*/  I2FP.F32.U32 R6, R12 ;  /* 0x0000000c00067245 */ /* 0x000fe40000201000 */
[--C-:B------:R-:W-:Y:S02]  /*9c00*/  SHF.R.U64 R15, R4, UR8, R5.reuse ;  /* 0x00000008040f7c19 */ /* 0x100fe40008001205 */
[----:B------:R-:W-:Y:S01]  /*9c10*/  SHF.R.U32.HI R4, RZ, UR8, R5 ;  /* 0x00000008ff047c19 */ /* 0x000fe20008011605 */
[----:B------:R-:W-:Y:S01]  /*9c20*/  FMUL R6, R6, UR9 ;  /* 0x0000000906067c20 */ /* 0x000fe20008400000 */
[----:B------:R-:W-:-:S02]  /*9c30*/  ULDC UR8, c[0x0][0x608] ;  /* 0x0001820000087ab9 */ /* 0x000fc40000000800 */
[--C-:B------:R-:W-:Y:S01]  /*9c40*/  SHF.R.U64 R22, R15, UR8, R4.reuse ;  /* 0x000000080f167c19 */ /* 0x100fe20008001204 */
[----:B------:R0:W1:Y:S01]  /*9c50*/  F2I.U32.TRUNC.NTZ R24, R6 ;  /* 0x0000000600187305 */ /* 0x000062000020f000 */
[----:B------:R-:W-:Y:S01]  /*9c60*/  SHF.R.U32.HI R5, RZ, UR8, R4 ;  /* 0x00000008ff057c19 */ /* 0x000fe20008011604 */
[----:B------:R-:W-:-:S03]  /*9c70*/  ULDC UR8, c[0x0][0x658] ;  /* 0x0001960000087ab9 */ /* 0x000fc60000000800 */
[--C-:B------:R-:W-:Y:S02]  /*9c80*/  SHF.R.U64 R20, R22, UR8, R5.reuse ;  /* 0x0000000816147c19 */ /* 0x100fe40008001205 */
[----:B------:R-:W-:-:S03]  /*9c90*/  SHF.R.U32.HI R23, RZ, UR8, R5 ;  /* 0x00000008ff177c19 */ /* 0x000fc60008011605 */
[----:B------:R-:W-:Y:S02]  /*9ca0*/  IMAD.MOV.U32 R4, RZ, RZ, R20 ;  /* 0x000000ffff047224 */ /* 0x000fe400078e0014 */
[----:B------:R-:W-:Y:S01]  /*9cb0*/  IMAD.MOV.U32 R5, RZ, RZ, R23 ;  /* 0x000000ffff057224 */ /* 0x000fe200078e0017 */
[----:B0-----:R-:W-:Y:S06]  /*9cc0*/  @!P0 BRA `(.L_x_304) ;  /* 0x0000000000288947 */ /* 0x001fec0003800000 */
        /* <DEDUP_REMOVED lines=10> */
.L_x_304:
[----:B------:R-:W-:Y:S01]  /*9d70*/  ISETP.NE.AND P0, PT, R2, 0x1, PT ;  /* 0x000000010200780c */ /* 0x000fe20003f05270 */
[----:B------:R-:W-:Y:S01]  /*9d80*/  ULDC UR8, c[0x0][0x648] ;  /* 0x0001920000087ab9 */ /* 0x000fe20000000800 */
[----:B------:R-:W-:Y:S01]  /*9d90*/  LOP3.LUT R22, R22, UR13, RZ, 0xc0, !PT ;  /* 0x0000000d16167c12 */ /* 0x000fe2000f8ec0ff */
[----:B-1----:R-:W-:Y:S01]  /*9da0*/  IMAD.MOV R24, RZ, RZ, -R24 ;  /* 0x000000ffff187224 */ /* 0x002fe200078e0a18 */
[----:B------:R-:W-:Y:S01]  /*9db0*/  SHF.R.U64 R5, R4, UR8, R5 ;  /* 0x0000000804057c19 */ /* 0x000fe20008001205 */
[----:B------:R-:W-:Y:S01]  /*9dc0*/  ULDC UR8, c[0x0][0x638] ;  /* 0x00018e0000087ab9 */ /* 0x000fe20000000800 */
[----:B------:R-:W-:Y:S01]  /*9dd0*/  LOP3.LUT R15, R15, UR4, RZ, 0xc0, !PT ;  /* 0x000000040f0f7c12 */ /* 0x000fe2000f8ec0ff */
[----:B------:R-:W-:Y:S01]  /*9de0*/  ULDC UR9, c[0x0][0x610] ;  /* 0x0001840000097ab9 */ /* 0x000fe20000000800 */
[----:B------:R-:W-:Y:S02]  /*9df0*/  IMAD.MOV.U32 R4, RZ, RZ, 0x1 ;  /* 0x00000001ff047424 */ /* 0x000fe400078e00ff */
[----:B------:R-:W-:-:S02]  /*9e00*/  IMAD.MOV R7, RZ, RZ, -R5 ;  /* 0x000000ffff077224 */ /* 0x000fc400078e0a05 */
[----:B------:R-:W-:Y:S02]  /*9e10*/  IMAD R5, R5, UR5, R22 ;  /* 0x0000000505057c24 */ /* 0x000fe4000f8e0216 */
[----:B--2---:R-:W-:Y:S02]  /*9e20*/  @P0 IMAD R14, R21, R24, R12 ;  /* 0x00000018150e0224 */ /* 0x004fe400078e020c */
[----:B------:R-:W-:Y:S01]  /*9e30*/  IMAD R20, R7, UR8, R20 ;  /* 0x0000000807147c24 */ /* 0x000fe2000f8e0214 */
[----:B------:R-:W-:Y:S01]  /*9e40*/  ULDC UR8, c[0x0][0x600] ;  /* 0x0001800000087ab9 */ /* 0x000fe20000000800 */
[----:B------:R-:W-:Y:S02]  /*9e50*/  IMAD R14, R5, UR9, R14 ;  /* 0x00000009050e7c24 */ /* 0x000fe4000f8e020e */
[----:B------:R-:W-:-:S05]  /*9e60*/  IMAD R5, R20, UR8, R15 ;  /* 0x0000000814057c24 */ /* 0x000fca000f8e020f */
[----:B------:R-:W-:Y:S02]  /*9e70*/  SEL R20, R5, R14, !P0 ;  /* 0x0000000e05147207 */ /* 0x000fe40004000000 */
[----:B------:R-:W-:-:S07]  /*9e80*/  SEL R12, R14, R5, !P0 ;  /* 0x000000050e0c7207 */ /* 0x000fce0004000000 */
.L_x_302:
[----:B------:R-:W-:Y:S05]  /*9e90*/  BSYNC B1 ;  /* 0x0000000000017941 */ /* 0x000fea0003800000 */
.L_x_301:
[----:B------:R-:W-:-:S13]  /*9ea0*/  LOP3.LUT P0, RZ, R4, 0xff, RZ, 0xc0, !PT ;  /* 0x000000ff04ff7812 */ /* 0x000fda000780c0ff */
[----:B------:R-:W-:Y:S05]  /*9eb0*/  @P0 BRA `(.L_x_305) ;  /* 0xfffffff400340947 */ /* 0x000fea000383ffff */
[----:B------:R-:W-:Y:S05]  /*9ec0*/  BSYNC B0 ;  /* 0x0000000000007941 */ /* 0x000fea0003800000 */
.L_x_294:
[----:B------:R-:W-:-:S03]  /*9ed0*/  UMOV UR8, 0xffffffff ;  /* 0xffffffff00087882 */ /* 0x000fc60000000000 */
[----:B------:R-:W-:Y:S05]  /*9ee0*/  BRA.DIV UR8, `(.L_x_306) ;  /* 0x0000000608147947 */ /* 0x000fea000b800000 */
[----:B------:R-:W-:-:S13]  /*9ef0*/  ELECT P6, URZ, PT ;  /* 0x00000000003f782f */ /* 0x000fda00038c0000 */
.L_x_320:
[----:B------:R-:W-:Y:S04]  /*9f00*/  BSSY B0, `(.L_x_307) ;  /* 0x000002b000007945 */ /* 0x000fe80003800000 */
[----:B------:R-:W-:Y:S05]  /*9f10*/  @!P6 BRA `(.L_x_308) ;  /* 0x0000000000a4e947 */ /* 0x000fea0003800000 */
[----:B------:R-:W-:-:S04]  /*9f20*/  LOP3.LUT R19, R19, 0x2, RZ, 0xfc, !PT ;  /* 0x0000000213137812 */ /* 0x000fc800078efcff */
[----:B------:R-:W-:-:S13]  /*9f30*/  ISETP.NE.AND P0, PT, R19, 0x3, PT ;  /* 0x000000031300780c */ /* 0x000fda0003f05270 */
[----:B------:R-:W-:Y:S05]  /*9f40*/  @!P0 BRA `(.L_x_309) ;  /* 0x0000000000048947 */ /* 0x000fea0003800000 */
[----:B------:R-:W-:Y:S01]  /*9f50*/  BPT.TRAP 0x1 ;  /* 0x000000040000795c */ /* 0x000fe20000300000 */
.L_x_309:
[----:B------:R-:W0:Y:S01]  /*9f60*/  S2R R3, SR_CgaCtaId ;  /* 0x0000000000037919 */ /* 0x000e220000008800 */
[----:B------:R-:W-:Y:S02]  /*9f70*/  MOV R0, 0x400 ;  /* 0x0000040000007802 */ /* 0x000fe40000000f00 */
[----:B------:R-:W-:Y:S02]  /*9f80*/  SHF.L.U32 R2, R10, 0x1f, RZ ;  /* 0x0000001f0a027819 */ /* 0x000fe400000006ff */
[----:B0-----:R-:W-:-:S05]  /*9f90*/  LEA R0, R3, R0, 0x18 ;  /* 0x0000000003007211 */ /* 0x001fca00078ec0ff */
[----:B------:R-:W-:-:S04]  /*9fa0*/  VIADD R0, R0, 0x20 ;  /* 0x0000002000007836 */ /* 0x000fc80000000000 */
[C---:B------:R-:W-:Y:S02]  /*9fb0*/  IMAD R5, R9.reuse, 0x8, R0 ;  /* 0x0000000809057824 */ /* 0x040fe400078e0200 */
[----:B------:R-:W-:Y:S02]  /*9fc0*/  VIADD R9, R9, 0x1 ;  /* 0x0000000109097836 */ /* 0x000fe40000000000 */
[----:B------:R-:W0:Y:S03]  /*9fd0*/  SYNCS.PHASECHK.TRANS64.TRYWAIT P0, [R5+URZ], R2 ;  /* 0x00000002050075a7 */ /* 0x000e26000800017f */
[----:B------:R-:W-:-:S04]  /*9fe0*/  ISETP.NE.AND P1, PT, R9, 0x4, PT ;  /* 0x000000040900780c */ /* 0x000fc80003f25270 */
[----:B------:R-:W-:Y:S02]  /*9ff0*/  SEL R3, RZ, 0x1, P1 ;  /* 0x00000001ff037807 */ /* 0x000fe40000800000 */
[----:B------:R-:W-:Y:S02]  /*a000*/  SEL R9, R9, RZ, P1 ;  /* 0x000000ff09097207 */ /* 0x000fe40000800000 */
[----:B------:R-:W-:-:S03]  /*a010*/  LOP3.LUT R10, R10, R3, RZ, 0x3c, !PT ;  /* 0x000000030a0a7212 */ /* 0x000fc600078e3cff */
[----:B------:R-:W-:Y:S01]  /*a020*/  IMAD R7, R9, 0x8, R0 ;  /* 0x0000000809077824 */ /* 0x000fe200078e0200 */
[----:B------:R-:W-:Y:S01]  /*a030*/  SHF.L.U32 R4, R10, 0x1f, RZ ;  /* 0x0000001f0a047819 */ /* 0x000fe200000006ff */
[----:B0-----:R-:W-:Y:S06]  /*a040*/  @!P0 BRA `(.L_x_310) ;  /* 0x0000000000dc8947 */ /* 0x001fec0003800000 */
.L_x_321:
[----:B------:R-:W1:Y:S01]  /*a050*/  SYNCS.PHASECHK.TRANS64.TRYWAIT P0, [R7+URZ], R4 ;  /* 0x00000004070075a7 */ /* 0x000e62000800017f */
[----:B0-----:R-:W-:-:S05]  /*a060*/  VIADD R2, R9, 0x1 ;  /* 0x0000000109027836 */ /* 0x001fca0000000000 */
[----:B------:R-:W-:-:S04]  /*a070*/  ISETP.NE.AND P1, PT, R2, 0x4, PT ;  /* 0x000000040200780c */ /* 0x000fc80003f25270 */
[----:B------:R-:W-:Y:S02]  /*a080*/  SEL R3, RZ, 0x1, P1 ;  /* 0x00000001ff037807 */ /* 0x000fe40000800000 */
[----:B------:R-:W-:Y:S02]  /*a090*/  SEL R9, R2, RZ, P1 ;  /* 0x000000ff02097207 */ /* 0x000fe40000800000 */
[----:B------:R-:W-:-:S03]  /*a0a0*/  LOP3.LUT R11, R10, R3, RZ, 0x3c, !PT ;  /* 0x000000030a0b7212 */ /* 0x000fc600078e3cff */
[----:B------:R-:W-:Y:S01]  /*a0b0*/  IMAD R6, R9, 0x8, R0 ;  /* 0x0000000809067824 */ /* 0x000fe200078e0200 */
[----:B------:R-:W-:Y:S01]  /*a0c0*/  SHF.L.U32 R5, R11, 0x1f, RZ ;  /* 0x0000001f0b057819 */ /* 0x000fe200000006ff */
[----:B-1----:R-:W-:Y:S06]  /*a0d0*/  @!P0 BRA `(.L_x_311) ;  /* 0x0000000000cc8947 */ /* 0x002fec0003800000 */
.L_x_322:
[----:B------:R-:W1:Y:S01]  /*a0e0*/  SYNCS.PHASECHK.TRANS64.TRYWAIT P0, [R6+URZ], R5 ;  /* 0x00000005060075a7 */ /* 0x000e62000800017f */
[----:B------:R-:W-:-:S05]  /*a0f0*/  VIADD R2, R9, 0x1 ;  /* 0x0000000109027836 */ /* 0x000fca0000000000 */
[----:B------:R-:W-:-:S04]  /*a100*/  ISETP.NE.AND P1, PT, R2, 0x4, PT ;  /* 0x000000040200780c */ /* 0x000fc80003f25270 */
[----:B0-----:R-:W-:Y:S02]  /*a110*/  SEL R4, RZ, 0x1, P1 ;  /* 0x00000001ff047807 */ /* 0x001fe40000800000 */
[----:B------:R-:W-:Y:S02]  /*a120*/  SEL R3, R2, RZ, P1 ;  /* 0x000000ff02037207 */ /* 0x000fe40000800000 */
[----:B------:R-:W-:Y:S01]  /*a130*/  LOP3.LUT R4, R11, R4, RZ, 0x3c, !PT ;  /* 0x000000040b047212 */ /* 0x000fe200078e3cff */
[----:B-1----:R-:W-:Y:S06]  /*a140*/  @!P0 BRA `(.L_x_312) ;  /* 0x0000000000c48947 */ /* 0x002fec0003800000 */
.L_x_323:
[----:B------:R-:W-:Y:S01]  /*a150*/  IMAD R3, R3, 0x8, R0 ;  /* 0x0000000803037824 */ /* 0x000fe200078e0200 */
[----:B------:R-:W-:-:S07]  /*a160*/  SHF.L.U32 R0, R4, 0x1f, RZ ;  /* 0x0000001f04007819 */ /* 0x000fce00000006ff */
.L_x_313:
[----:B-1----:R1:W2:Y:S02]  /*a170*/  SYNCS.PHASECHK.TRANS64.TRYWAIT P0, [R3+URZ], R0 ;  /* 0x00000000030075a7 */ /* 0x0022a4000800017f */
[----:B--2---:R-:W-:Y:S05]  /*a180*/  @!P0 NANOSLEEP.SYNCS 0x989680 ;  /* 0x009896800000895d */ /* 0x004fea0003900000 */
[----:B------:R-:W2:Y:S02]  /*a190*/  @!P0 SYNCS.PHASECHK.TRANS64 P0, [R3+URZ], R0 ;  /* 0x00000000030085a7 */ /* 0x000ea4000800007f */
[----:B--2---:R-:W-:Y:S05]  /*a1a0*/  @!P0 BRA `(.L_x_313) ;  /* 0xfffffffc00f08947 */ /* 0x004fea000383ffff */
.L_x_308:
[----:B------:R-:W-:Y:S05]  /*a1b0*/  BSYNC B0 ;  /* 0x0000000000007941 */ /* 0x000fea0003800000 */
.L_x_307:
[----:B------:R-:W-:Y:S05]  /*a1c0*/  EXIT ;  /* 0x000000000000794d */ /* 0x000fea0003800000 */
.L_x_21:
[----:B---3--:R3:W4:Y:S02]  /*a1d0*/  SYNCS.PHASECHK.TRANS64.TRYWAIT P1, [R3+URZ], R0 ;  /* 0x00000000030075a7 */ /* 0x008724000802017f */
[----:B----4-:R-:W-:Y:S05]  /*a1e0*/  @!P1 NANOSLEEP.SYNCS 0x989680 ;  /* 0x009896800000995d */ /* 0x010fea0003900000 */
[----:B------:R-:W4:Y:S02]  /*a1f0*/  @!P1 SYNCS.PHASECHK.TRANS64 P1, [R3+URZ], R0 ;  /* 0x00000000030095a7 */ /* 0x000f24000802007f */
[----:B----4-:R-:W-:Y:S05]  /*a200*/  @!P1 BRA `(.L_x_21) ;  /* 0xfffffffc00f09947 */ /* 0x010fea000383ffff */
[----:B------:R-:W-:Y:S05]  /*a210*/  BRA `(.L_x_20) ;  /* 0xffffff7000c87947 */ /* 0x000fea000383ffff */
.L_x_26:
[----:B-1----:R1:W2:Y:S02]  /*a220*/  SYNCS.PHASECHK.TRANS64.TRYWAIT P1, [R5+URZ], R4 ;  /* 0x00000004050075a7 */ /* 0x0022a4000802017f */
[----:B--2---:R-:W-:Y:S05]  /*a230*/  @!P1 NANOSLEEP.SYNCS 0x989680 ;  /* 0x009896800000995d */ /* 0x004fea0003900000 */
[----:B------:R-:W2:Y:S02]  /*a240*/  @!P1 SYNCS.PHASECHK.TRANS64 P1, [R5+URZ], R4 ;  /* 0x00000004050095a7 */ /* 0x000ea4000802007f */
[----:B--2---:R-:W-:Y:S05]  /*a250*/  @!P1 BRA `(.L_x_26) ;  /* 0xfffffffc00f09947 */ /* 0x004fea000383ffff */
[----:B------:R-:W-:Y:S05]  /*a260*/  BRA `(.L_x_25) ;  /* 0xffffff7400c47947 */ /* 0x000fea000383ffff */
.L_x_295:
[----:B------:R-:W-:Y:S01]  /*a270*/  BSSY B1, `(.L_x_314) ;  /* 0x0000006000017945 */ /* 0x000fe20003800000 */
[----:B------:R-:W-:-:S07]  /*a280*/  IMAD.MOV.U32 R15, RZ, RZ, -0x1 ;  /* 0xffffffffff0f7424 */ /* 0x000fce00078e00ff */
[----:B------:R-:W-:Y:S05]  /*a290*/  WARPSYNC.COLLECTIVE R15, `(.L_x_315) ;  /* 0x000000000f0c7348 */ /* 0x000fea0003c00000 */
[----:B------:R-:W-:Y:S02]  /*a2a0*/  ELECT P6, UR62, PT ;  /* 0x00000000003e782f */ /* 0x000fe400038c0000 */
[----:B------:R-:W-:Y:S01]  /*a2b0*/  MOV R14, UR62 ;  /* 0x0000003e000e7c02 */ /* 0x000fe20008000f00 */
[----:B------:R-:W-:Y:S10]  /*a2c0*/  ENDCOLLECTIVE ;  /* 0x000000000000791b */ /* 0x000ff40003800000 */
.L_x_315:
[----:B------:R-:W-:Y:S05]  /*a2d0*/  BSYNC B1 ;  /* 0x0000000000017941 */ /* 0x000fea0003800000 */
.L_x_314:
[----:B------:R-:W-:Y:S05]  /*a2e0*/  BRA `(.L_x_316) ;  /* 0xfffffff000347947 */ /* 0x000fea000383ffff */
.L_x_298:
[----:B-1----:R1:W2:Y:S02]  /*a2f0*/  SYNCS.PHASECHK.TRANS64.TRYWAIT P0, [R22+URZ+0x20], R7 ;  /* 0x00002007160075a7 */ /* 0x0022a4000800017f */
[----:B--2---:R-:W-:Y:S05]  /*a300*/  @!P0 NANOSLEEP.SYNCS 0x989680 ;  /* 0x009896800000895d */ /* 0x004fea0003900000 */
[----:B------:R-:W2:Y:S02]  /*a310*/  @!P0 SYNCS.PHASECHK.TRANS64 P0, [R22+URZ+0x20], R7 ;  /* 0x00002007160085a7 */ /* 0x000ea4000800007f */
[----:B--2---:R-:W-:Y:S05]  /*a320*/  @!P0 BRA `(.L_x_298) ;  /* 0xfffffffc00f08947 */ /* 0x004fea000383ffff */
[----:B------:R-:W-:Y:S05]  /*a330*/  BRA `(.L_x_317) ;  /* 0xfffffff000707947 */ /* 0x000fea000383ffff */
.L_x_306:
[----:B------:R-:W-:Y:S01]  /*a340*/  BSSY B0, `(.L_x_318) ;  /* 0x0000006000007945 */ /* 0x000fe20003800000 */
[----:B------:R-:W-:-:S07]  /*a350*/  IMAD.MOV.U32 R15, RZ, RZ, -0x1 ;  /* 0xffffffffff0f7424 */ /* 0x000fce00078e00ff */
[----:B------:R-:W-:Y:S05]  /*a360*/  WARPSYNC.COLLECTIVE R15, `(.L_x_319) ;  /* 0x000000000f0c7348 */ /* 0x000fea0003c00000 */
[----:B------:R-:W-:Y:S02]  /*a370*/  ELECT P6, UR62, PT ;  /* 0x00000000003e782f */ /* 0x000fe400038c0000 */
[----:B------:R-:W-:Y:S01]  /*a380*/  MOV R14, UR62 ;  /* 0x0000003e000e7c02 */ /* 0x000fe20008000f00 */
[----:B------:R-:W-:Y:S10]  /*a390*/  ENDCOLLECTIVE ;  /* 0x000000000000791b */ /* 0x000ff40003800000 */
.L_x_319:
[----:B------:R-:W-:Y:S05]  /*a3a0*/  BSYNC B0 ;  /* 0x0000000000007941 */ /* 0x000fea0003800000 */
.L_x_318:
[----:B------:R-:W-:Y:S05]  /*a3b0*/  BRA `(.L_x_320) ;  /* 0xfffffff800d07947 */ /* 0x000fea000383ffff */
.L_x_310:
[----:B0-----:R0:W1:Y:S02]  /*a3c0*/  SYNCS.PHASECHK.TRANS64.TRYWAIT P0, [R5+URZ], R2 ;  /* 0x00000002050075a7 */ /* 0x001064000800017f */
[----:B-1----:R-:W-:Y:S05]  /*a3d0*/  @!P0 NANOSLEEP.SYNCS 0x989680 ;  /* 0x009896800000895d */ /* 0x002fea0003900000 */
[----:B------:R-:W1:Y:S02]  /*a3e0*/  @!P0 SYNCS.PHASECHK.TRANS64 P0, [R5+URZ], R2 ;  /* 0x00000002050085a7 */ /* 0x000e64000800007f */
[----:B-1----:R-:W-:Y:S05]  /*a3f0*/  @!P0 BRA `(.L_x_310) ;  /* 0xfffffffc00f08947 */ /* 0x002fea000383ffff */
[----:B------:R-:W-:Y:S05]  /*a400*/  BRA `(.L_x_321) ;  /* 0xfffffffc00107947 */ /* 0x000fea000383ffff */
.L_x_311:
[----:B0-----:R0:W1:Y:S02]  /*a410*/  SYNCS.PHASECHK.TRANS64.TRYWAIT P0, [R7+URZ], R4 ;  /* 0x00000004070075a7 */ /* 0x001064000800017f */
[----:B-1----:R-:W-:Y:S05]  /*a420*/  @!P0 NANOSLEEP.SYNCS 0x989680 ;  /* 0x009896800000895d */ /* 0x002fea0003900000 */
[----:B------:R-:W1:Y:S02]  /*a430*/  @!P0 SYNCS.PHASECHK.TRANS64 P0, [R7+URZ], R4 ;  /* 0x00000004070085a7 */ /* 0x000e64000800007f */
[----:B-1----:R-:W-:Y:S05]  /*a440*/  @!P0 BRA `(.L_x_311) ;  /* 0xfffffffc00f08947 */ /* 0x002fea000383ffff */
[----:B------:R-:W-:Y:S05]  /*a450*/  BRA `(.L_x_322) ;  /* 0xfffffffc00207947 */ /* 0x000fea000383ffff */
.L_x_312:
[----:B0-----:R0:W1:Y:S02]  /*a460*/  SYNCS.PHASECHK.TRANS64.TRYWAIT P0, [R6+URZ], R5 ;  /* 0x00000005060075a7 */ /* 0x001064000800017f */
[----:B-1----:R-:W-:Y:S05]  /*a470*/  @!P0 NANOSLEEP.SYNCS 0x989680 ;  /* 0x009896800000895d */ /* 0x002fea0003900000 */
[----:B------:R-:W1:Y:S02]  /*a480*/  @!P0 SYNCS.PHASECHK.TRANS64 P0, [R6+URZ], R5 ;  /* 0x00000005060085a7 */ /* 0x000e64000800007f */
[----:B-1----:R-:W-:Y:S05]  /*a490*/  @!P0 BRA `(.L_x_312) ;  /* 0xfffffffc00f08947 */ /* 0x002fea000383ffff */
[----:B------:R-:W-:Y:S05]  /*a4a0*/  BRA `(.L_x_323) ;  /* 0xfffffffc00287947 */ /* 0x000fea000383ffff */
.L_x_324:
[----:B------:R-:W-:-:S00]  /*a4b0*/  BRA `(.L_x_324) ;  /* 0xfffffffc00fc7947 */ /* 0x000fc0000383ffff */
[----:B------:R-:W-:-:S00]  /*a4c0*/  NOP ;  /* 0x0000000000007918 */ /* 0x000fc00000000000 */
        /* <DEDUP_REMOVED lines=11> */
.L_x_325:


//--------------------- .nv.global.init           --------------------------
	.section	.nv.global.init,"aw",@progbits
.nv.global.init:
	.type		$str$22,@object
	.size		$str$22,($str$23 - $str$22)
$str$22:
        /*0000*/ 	.byte	0x6b, 0x5f, 0x74, 0x69, 0x6c, 0x65, 0x5f, 0x63, 0x6f, 0x75, 0x6e, 0x74, 0x20, 0x3e, 0x3d, 0x20
        /*0010*/ 	.byte	0x31, 0x00
	.type		$str$23,@object
	.size		$str$23,(__unnamed_1 - $str$23)
$str$23:
        /*0012*/ 	.byte	0x2f, 0x74, 0x6d, 0x70, 0x2f, 0x63, 0x75, 0x74, 0x6c, 0x61, 0x73, 0x73, 0x5f, 0x73, 0x77, 0x65
        /*0022*/ 	.byte	0x65, 0x70, 0x5f, 0x73, 0x72, 0x63, 0x2f, 0x69, 0x6e, 0x63, 0x6c, 0x75, 0x64, 0x65, 0x2f, 0x63
        /*0032*/ 	.byte	0x75, 0x74, 0x6c, 0x61, 0x73, 0x73, 0x2f, 0x67, 0x65, 0x6d, 0x6d, 0x2f, 0x63, 0x6f, 0x6c, 0x6c
        /*0042*/ 	.byte	0x65, 0x63, 0x74, 0x69, 0x76, 0x65, 0x2f, 0x73, 0x6d, 0x39, 0x30, 0x5f, 0x6d, 0x6d, 0x61, 0x5f
        /*0052*/ 	.byte	0x74, 0x6d, 0x61, 0x5f, 0x67, 0x6d, 0x6d, 0x61, 0x5f, 0x73, 0x73, 0x5f, 0x77, 0x61, 0x72, 0x70
        /*0062*/ 	.byte	0x73, 0x70, 0x65, 0x63, 0x69, 0x61, 0x6c, 0x69, 0x7a, 0x65, 0x64, 0x2e, 0x68, 0x70, 0x70, 0x00
	.type		__unnamed_1,@object
	.size		__unnamed_1,(.L_0 - __unnamed_1)
__unnamed_1:
        /*0072*/ 	.byte	0x76, 0x6f, 0x69, 0x64, 0x20, 0x63, 0x75, 0x74, 0x6c, 0x61, 0x73, 0x73, 0x3a, 0x3a, 0x67, 0x65
        /* <DEDUP_REMOVED lines=176> */
        /*0b82*/ 	.byte	0x65, 0x6e, 0x74, 0x69, 0x74, 0x79, 0x5d, 0x00
.L_0:


//--------------------- .nv.shared._ZN7cutlass13device_kernelINS_4gemm6kernel13GemmUniversalIN4cute5tupleIJiiiiEEENS1_10collective13CollectiveMmaINS1_34MainloopSm90TmaGmmaWarpSpecializedILi4ENS5_IJNS4_1CILi4EEESB_NSA_ILi1EEEEEENS1_35KernelTmaWarpSpecializedCooperativeEEENS5_IJNSA_ILi128EEENSA_ILi256EEENSA_ILi32EEEEEEfNS5_IJlSC_lEEEfSK_NS4_8TiledMMAINS4_8MMA_AtomIJNS4_4SM904GMMA30MMA_64x256x8_F32TF32TF32_SS_TNILNSO_7ScaleInE1ELSQ_1EEEEEENS4_6LayoutINS5_IJNSA_ILi2EEESC_SC_EEENS5_IJSC_NSA_ILi0EEESW_EEEEENS5_IJNS4_10UnderscoreESZ_SZ_EEEEENS4_23SM90_TMA_LOAD_MULTICASTENS4_14ComposedLayoutINS4_7SwizzleILi3ELi4ELi3EEENS4_18smem_ptr_flag_bitsILi32EEENST_INS5_IJNSA_ILi8EEESI_EEENS5_IJSI_SC_EEEEEEEvNS4_8identityES12_S1C_vS1D_EENS_8epilogue10collective6detail29Sm90TmaWarpSpecializedAdapterINS1G_15DefaultEpilogueIfSK_SK_NS1F_6thread17LinearCombinationIfLi1EffLNS1K_9ScaleType4KindE0ELNS_15FloatRoundStyleE2EfEENS1_15EpilogueDefaultEEEEEvvEEEEvNT_6ParamsE --------------------------
	.section	.nv.shared._ZN7cutlass13device_kernelINS_4gemm6kernel13GemmUniversalIN4cute5tupleIJiiiiEEENS1_10collective13CollectiveMmaINS1_34MainloopSm90TmaGmmaWarpSpecializedILi4ENS5_IJNS4_1CILi4EEESB_NSA_ILi1EEEEEENS1_35KernelTmaWarpSpecializedCooperativeEEENS5_IJNSA_ILi128EEENSA_ILi256EEENSA_ILi32EEEEEEfNS5_IJlSC_lEEEfSK_NS4_8TiledMMAINS4_8MMA_AtomIJNS4_4SM904GMMA30MMA_64x256x8_F32TF32TF32_SS_TNILNSO_7ScaleInE1ELSQ_1EEEEEENS4_6LayoutINS5_IJNSA_ILi2EEESC_SC_EEENS5_IJSC_NSA_ILi0EEESW_EEEEENS5_IJNS4_10UnderscoreESZ_SZ_EEEEENS4_23SM90_TMA_LOAD_MULTICASTENS4_14ComposedLayoutINS4_7SwizzleILi3ELi4ELi3EEENS4_18smem_ptr_flag_bitsILi32EEENST_INS5_IJNSA_ILi8EEESI_EEENS5_IJSI_SC_EEEEEEEvNS4_8identityES12_S1C_vS1D_EENS_8epilogue10collective6detail29Sm90TmaWarpSpecializedAdapterINS1G_15DefaultEpilogueIfSK_SK_NS1F_6thread17LinearCombinationIfLi1EffLNS1K_9ScaleType4KindE0ELNS_15FloatRoundStyleE2EfEENS1_15EpilogueDefaultEEEEEvvEEEEvNT_6ParamsE,"aw",@nobits
	.sectionflags	@""
	.align	16
	.zero		1024


//--------------------- .nv.shared.reserved.0     --------------------------
	.section	.nv.shared.reserved.0,"aw",@nobits
	.weak		__nv_reservedSMEM_offset_0_alias
	.size		__nv_reservedSMEM_offset_0_alias, 0, 0
	.other		__nv_reservedSMEM_offset_0_alias,@"STO_CUDA_RESERVED_SHARED STV_DEFAULT"
__nv_reservedSMEM_offset_0_alias:
	.zero		0


//--------------------- .nv.global                --------------------------
	.section	.nv.global,"aw",@nobits
.nv.global:
	.type		_ZN40_INTERNAL_af12e080_4_k_cu_9652f0b1_258154cute1_E,@object
	.size		_ZN40_INTERNAL_af12e080_4_k_cu_9652f0b1_258154cute1_E,(_ZN40_INTERNAL_af12e080_4_k_cu_9652f0b1_258154cuda3std3__45__cpo6cbeginE - _ZN40_INTERNAL_af12e080_4_k_cu_9652f0b1_258154cute1_E)
_ZN40_INTERNAL_af12e080_4_k_cu_9652f0b1_258154cute1_E:
	.zero		1
	.type		_ZN40_INTERNAL_af12e080_4_k_cu_9652f0b1_258154cuda3std3__45__cpo6cbeginE,@object
	.size		_ZN40_INTERNAL_af12e080_4_k_cu_9652f0b1_258154cuda3std3__45__cpo6cbeginE,(_ZN40_INTERNAL_af12e080_4_k_cu_9652f0b1_258154cuda3std3__48in_placeE - _ZN40_INTERNAL_af12e080_4_k_cu_9652f0b1_258154cuda3std3__45__cpo6cbeginE)
_ZN40_INTERNAL_af12e080_4_k_cu_9652f0b1_258154cuda3std3__45__cpo6cbeginE:
	.zero		1
	.type		_ZN40_INTERNAL_af12e080_4_k_cu_9652f0b1_258154cuda3std3__48in_placeE,@object
	.size		_ZN40_INTERNAL_af12e080_4_k_cu_9652f0b1_258154cuda3std3__48in_placeE,(_ZN40_INTERNAL_af12e080_4_k_cu_9652f0b1_258154cuda3std6ranges3__45__cpo9iter_moveE - _ZN40_INTERNAL_af12e080_4_k_cu_9652f0b1_258154cuda3std3__48in_placeE)
_ZN40_INTERNAL_af12e080_4_k_cu_9652f0b1_258154cuda3std3__48in_placeE:
	.zero		1
	.type		_ZN40_INTERNAL_af12e080_4_k_cu_9652f0b1_258154cuda3std6ranges3__45__cpo9iter_moveE,@object
	.size		_ZN40_INTERNAL_af12e080_4_k_cu_9652f0b1_258154cuda3std6ranges3__45__cpo9iter_moveE,(_ZN40_INTERNAL_af12e080_4_k_cu_9652f0b1_258154cuda3std3__45__cpo5beginE - _ZN40_INTERNAL_af12e080_4_k_cu_9652f0b1_258154cuda3std6ranges3__45__cpo9iter_moveE)
_ZN40_INTERNAL_af12e080_4_k_cu_9652f0b1_258154cuda3std6ranges3__45__cpo9iter_moveE:
	.zero		1
	.type		_ZN40_INTERNAL_af12e080_4_k_cu_9652f0b1_258154cuda3std3__45__cpo5beginE,@object
	.size		_ZN40_INTERNAL_af12e080_4_k_cu_9652f0b1_258154cuda3std3__45__cpo5beginE,(_ZN40_INTERNAL_af12e080_4_k_cu_9652f0b1_258154cuda3std3__442_GLOBAL__N__af12e080_4_k_cu_9652f0b1_258156ignoreE - _ZN40_INTERNAL_af12e080_4_k_cu_9652f0b1_258154cuda3std3__45__cpo5beginE)
_ZN40_INTERNAL_af12e080_4_k_cu_9652f0b1_258154cuda3std3__45__cpo5beginE:
	.zero		1
	.type		_ZN40_INTERNAL_af12e080_4_k_cu_9652f0b1_258154cuda3std3__442_GLOBAL__N__af12e080_4_k_cu_9652f0b1_258156ignoreE,@object
	.size		_ZN40_INTERNAL_af12e080_4_k_cu_9652f0b1_258154cuda3std3__442_GLOBAL__N__af12e080_4_k_cu_9652f0b1_258156ignoreE,(_ZN40_INTERNAL_af12e080_4_k_cu_9652f0b1_258154cute7productE - _ZN40_INTERNAL_af12e080_4_k_cu_9652f0b1_258154cuda3std3__442_GLOBAL__N__af12e080_4_k_cu_9652f0b1_258156ignoreE)
_ZN40_INTERNAL_af12e080_4_k_cu_9652f0b1_258154cuda3std3__442_GLOBAL__N__af12e080_4_k_cu_9652f0b1_258156ignoreE:
	.zero		1
	.type		_ZN40_INTERNAL_af12e080_4_k_cu_9652f0b1_258154cute7productE,@object
	.size		_ZN40_INTERNAL_af12e080_4_k_cu_9652f0b1_258154cute7productE,(_ZN40_INTERNAL_af12e080_4_k_cu_9652f0b1_258154cuda3std3__45__cpo3endE - _ZN40_INTERNAL_af12e080_4_k_cu_9652f0b1_258154cute7productE)
_ZN40_INTERNAL_af12e080_4_k_cu_9652f0b1_258154cute7productE:
	.zero		1
	.type		_ZN40_INTERNAL_af12e080_4_k_cu_9652f0b1_258154cuda3std3__45__cpo3endE,@object
	.size		_ZN40_INTERNAL_af12e080_4_k_cu_9652f0b1_258154cuda3std3__45__cpo3endE,(_ZN40_INTERNAL_af12e080_4_k_cu_9652f0b1_258154cuda3std3__419piecewise_constructE - _ZN40_INTERNAL_af12e080_4_k_cu_9652f0b1_258154cuda3std3__45__cpo3endE)
_ZN40_INTERNAL_af12e080_4_k_cu_9652f0b1_258154cuda3std3__45__cpo3endE:
	.zero		1
	.type		_ZN40_INTERNAL_af12e080_4_k_cu_9652f0b1_258154cuda3std3__419piecewise_constructE,@object
	.size		_ZN40_INTERNAL_af12e080_4_k_cu_9652f0b1_258154cuda3std3__419piecewise_constructE,(_ZN40_INTERNAL_af12e080_4_k_cu_9652f0b1_258154cuda3std3__45__cpo4cendE - _ZN40_INTERNAL_af12e080_4_k_cu_9652f0b1_258154cuda3std3__419piecewise_constructE)
_ZN40_INTERNAL_af12e080_4_k_cu_9652f0b1_258154cuda3std3__419piecewise_constructE:
	.zero		1
	.type		_ZN40_INTERNAL_af12e080_4_k_cu_9652f0b1_258154cuda3std3__45__cpo4cendE,@object
	.size		_ZN40_INTERNAL_af12e080_4_k_cu_9652f0b1_258154cuda3std3__45__cpo4cendE,(_ZN40_INTERNAL_af12e080_4_k_cu_9652f0b1_258154cuda3std6ranges3__45__cpo4swapE - _ZN40_INTERNAL_af12e080_4_k_cu_9652f0b1_258154cuda3std3__45__cpo4cendE)
_ZN40_INTERNAL_af12e080_4_k_cu_9652f0b1_258154cuda3std3__45__cpo4cendE:
	.zero		1
	.type		_ZN40_INTERNAL_af12e080_4_k_cu_9652f0b1_258154cuda3std6ranges3__45__cpo4swapE,@object
	.size		_ZN40_INTERNAL_af12e080_4_k_cu_9652f0b1_258154cuda3std6ranges3__45__cpo4swapE,(.L_8 - _ZN40_INTERNAL_af12e080_4_k_cu_9652f0b1_258154cuda3std6ranges3__45__cpo4swapE)
_ZN40_INTERNAL_af12e080_4_k_cu_9652f0b1_258154cuda3std6ranges3__45__cpo4swapE:
	.zero		1
.L_8:


//--------------------- .nv.constant0._ZN7cutlass13device_kernelINS_4gemm6kernel13GemmUniversalIN4cute5tupleIJiiiiEEENS1_10collective13CollectiveMmaINS1_34MainloopSm90TmaGmmaWarpSpecializedILi4ENS5_IJNS4_1CILi4EEESB_NSA_ILi1EEEEEENS1_35KernelTmaWarpSpecializedCooperativeEEENS5_IJNSA_ILi128EEENSA_ILi256EEENSA_ILi32EEEEEEfNS5_IJlSC_lEEEfSK_NS4_8TiledMMAINS4_8MMA_AtomIJNS4_4SM904GMMA30MMA_64x256x8_F32TF32TF32_SS_TNILNSO_7ScaleInE1ELSQ_1EEEEEENS4_6LayoutINS5_IJNSA_ILi2EEESC_SC_EEENS5_IJSC_NSA_ILi0EEESW_EEEEENS5_IJNS4_10UnderscoreESZ_SZ_EEEEENS4_23SM90_TMA_LOAD_MULTICASTENS4_14ComposedLayoutINS4_7SwizzleILi3ELi4ELi3EEENS4_18smem_ptr_flag_bitsILi32EEENST_INS5_IJNSA_ILi8EEESI_EEENS5_IJSI_SC_EEEEEEEvNS4_8identityES12_S1C_vS1D_EENS_8epilogue10collective6detail29Sm90TmaWarpSpecializedAdapterINS1G_15DefaultEpilogueIfSK_SK_NS1F_6thread17LinearCombinationIfLi1EffLNS1K_9ScaleType4KindE0ELNS_15FloatRoundStyleE2EfEENS1_15EpilogueDefaultEEEEEvvEEEEvNT_6ParamsE --------------------------
	.section	.nv.constant0._ZN7cutlass13device_kernelINS_4gemm6kernel13GemmUniversalIN4cute5tupleIJiiiiEEENS1_10collective13CollectiveMmaINS1_34MainloopSm90TmaGmmaWarpSpecializedILi4ENS5_IJNS4_1CILi4EEESB_NSA_ILi1EEEEEENS1_35KernelTmaWarpSpecializedCooperativeEEENS5_IJNSA_ILi128EEENSA_ILi256EEENSA_ILi32EEEEEEfNS5_IJlSC_lEEEfSK_NS4_8TiledMMAINS4_8MMA_AtomIJNS4_4SM904GMMA30MMA_64x256x8_F32TF32TF32_SS_TNILNSO_7ScaleInE1ELSQ_1EEEEEENS4_6LayoutINS5_IJNSA_ILi2EEESC_SC_EEENS5_IJSC_NSA_ILi0EEESW_EEEEENS5_IJNS4_10UnderscoreESZ_SZ_EEEEENS4_23SM90_TMA_LOAD_MULTICASTENS4_14ComposedLayoutINS4_7SwizzleILi3ELi4ELi3EEENS4_18smem_ptr_flag_bitsILi32EEENST_INS5_IJNSA_ILi8EEESI_EEENS5_IJSI_SC_EEEEEEEvNS4_8identityES12_S1C_vS1D_EENS_8epilogue10collective6detail29Sm90TmaWarpSpecializedAdapterINS1G_15DefaultEpilogueIfSK_SK_NS1F_6thread17LinearCombinationIfLi1EffLNS1K_9ScaleType4KindE0ELNS_15FloatRoundStyleE2EfEENS1_15EpilogueDefaultEEEEEvvEEEEvNT_6ParamsE,"a",@progbits
	.sectionflags	@""
	.align	4
.nv.constant0._ZN7cutlass13device_kernelINS_4gemm6kernel13GemmUniversalIN4cute5tupleIJiiiiEEENS1_10collective13CollectiveMmaINS1_34MainloopSm90TmaGmmaWarpSpecializedILi4ENS5_IJNS4_1CILi4EEESB_NSA_ILi1EEEEEENS1_35KernelTmaWarpSpecializedCooperativeEEENS5_IJNSA_ILi128EEENSA_ILi256EEENSA_ILi32EEEEEEfNS5_IJlSC_lEEEfSK_NS4_8TiledMMAINS4_8MMA_AtomIJNS4_4SM904GMMA30MMA_64x256x8_F32TF32TF32_SS_TNILNSO_7ScaleInE1ELSQ_1EEEEEENS4_6LayoutINS5_IJNSA_ILi2EEESC_SC_EEENS5_IJSC_NSA_ILi0EEESW_EEEEENS5_IJNS4_10UnderscoreESZ_SZ_EEEEENS4_23SM90_TMA_LOAD_MULTICASTENS4_14ComposedLayoutINS4_7SwizzleILi3ELi4ELi3EEENS4_18smem_ptr_flag_bitsILi32EEENST_INS5_IJNSA_ILi8EEESI_EEENS5_IJSI_SC_EEEEEEEvNS4_8identityES12_S1C_vS1D_EENS_8epilogue10collective6detail29Sm90TmaWarpSpecializedAdapterINS1G_15DefaultEpilogueIfSK_SK_NS1F_6thread17LinearCombinationIfLi1EffLNS1K_9ScaleType4KindE0ELNS_15FloatRoundStyleE2EfEENS1_15EpilogueDefaultEEEEEvvEEEEvNT_6ParamsE:
	.zero		1664


//--------------------- SYMBOLS --------------------------

	.type		.nv.reservedSmem.offset0,@object
	.size		.nv.reservedSmem.offset0,0x4
	.type		__assertfail,@function
